//
// Generated by NVIDIA NVVM Compiler
//
// Compiler Build ID: CL-36424714
// Cuda compilation tools, release 13.0, V13.0.88
// Based on NVVM 20.0.0
//

.version 9.0
.target sm_100
.address_size 64

	// .globl	_Z29ComputeRowMaxRowSumFp32KernelPKfPfS1_
// _ZZ29ComputeRowMaxRowSumFp32KernelPKfPfS1_E10warpMaxSum has been demoted
.global .align 1 .b8 _ZN34_INTERNAL_b0ffbc2a_4_k_cu_cff990ae4cuda3std3__436_GLOBAL__N__b0ffbc2a_4_k_cu_cff990ae6ignoreE[1];
.global .align 1 .b8 _ZN34_INTERNAL_b0ffbc2a_4_k_cu_cff990ae4cuda3std3__45__cpo5beginE[1];
.global .align 1 .b8 _ZN34_INTERNAL_b0ffbc2a_4_k_cu_cff990ae4cuda3std3__45__cpo3endE[1];
.global .align 1 .b8 _ZN34_INTERNAL_b0ffbc2a_4_k_cu_cff990ae4cuda3std3__45__cpo6cbeginE[1];
.global .align 1 .b8 _ZN34_INTERNAL_b0ffbc2a_4_k_cu_cff990ae4cuda3std3__45__cpo4cendE[1];
.global .align 1 .b8 _ZN34_INTERNAL_b0ffbc2a_4_k_cu_cff990ae4cuda3std3__419piecewise_constructE[1];
.global .align 1 .b8 _ZN34_INTERNAL_b0ffbc2a_4_k_cu_cff990ae4cuda3std3__48in_placeE[1];
.global .align 1 .b8 _ZN34_INTERNAL_b0ffbc2a_4_k_cu_cff990ae4cuda3std6ranges3__45__cpo4swapE[1];
.global .align 1 .b8 _ZN34_INTERNAL_b0ffbc2a_4_k_cu_cff990ae4cuda3std6ranges3__45__cpo9iter_moveE[1];
.global .align 1 .b8 _ZN34_INTERNAL_b0ffbc2a_4_k_cu_cff990ae4cuda3std6ranges3__45__cpo7advanceE[1];

.visible .entry _Z29ComputeRowMaxRowSumFp32KernelPKfPfS1_(
	.param .u64 .ptr .align 1 _Z29ComputeRowMaxRowSumFp32KernelPKfPfS1__param_0,
	.param .u64 .ptr .align 1 _Z29ComputeRowMaxRowSumFp32KernelPKfPfS1__param_1,
	.param .u64 .ptr .align 1 _Z29ComputeRowMaxRowSumFp32KernelPKfPfS1__param_2
)
{
	.reg .pred 	%p<21>;
	.reg .b32 	%r<79>;
	.reg .b32 	%f<294>;
	.reg .b64 	%rd<22>;
	// demoted variable
	.shared .align 4 .b8 _ZZ29ComputeRowMaxRowSumFp32KernelPKfPfS1_E10warpMaxSum[256];
	ld.param.u64 	%rd4, [_Z29ComputeRowMaxRowSumFp32KernelPKfPfS1__param_0];
	ld.param.u64 	%rd2, [_Z29ComputeRowMaxRowSumFp32KernelPKfPfS1__param_1];
	ld.param.u64 	%rd3, [_Z29ComputeRowMaxRowSumFp32KernelPKfPfS1__param_2];
	cvta.to.global.u64 	%rd5, %rd4;
	mov.u32 	%r1, %tid.x;
	mov.u32 	%r2, %ctaid.x;
	shl.b32 	%r25, %r2, 17;
	mul.wide.u32 	%rd6, %r25, 4;
	add.s64 	%rd1, %rd5, %rd6;
	shl.b32 	%r74, %r1, 2;
	mov.u32 	%r4, %ntid.x;
	shl.b32 	%r5, %r4, 2;
	xor.b32  	%r26, %r74, 131071;
	sub.s32 	%r27, %r26, %r5;
	div.u32 	%r28, %r27, %r5;
	and.b32  	%r6, %r28, 3;
	setp.eq.s32 	%p1, %r6, 2;
	mov.f32 	%f293, 0fFF800000;
	mov.f32 	%f290, 0f00000000;
	@%p1 bra 	$L__BB0_3;
	mov.b32 	%r73, 0;
	mov.f32 	%f289, 0fFF800000;
	mov.f32 	%f290, 0f00000000;
$L__BB0_2:
	.pragma "nounroll";
	shr.u32 	%r30, %r74, 2;
	mul.wide.u32 	%rd7, %r30, 16;
	add.s64 	%rd8, %rd1, %rd7;
	ld.global.nc.v4.f32 	{%f17, %f18, %f19, %f20}, [%rd8];
	max.f32 	%f21, %f17, %f18;
	max.f32 	%f22, %f19, %f20;
	max.f32 	%f23, %f21, %f22;
	sub.f32 	%f24, %f17, %f23;
	mul.f32 	%f25, %f24, 0f3FB8AA3B;
	ex2.approx.f32 	%f26, %f25;
	sub.f32 	%f27, %f18, %f23;
	mul.f32 	%f28, %f27, 0f3FB8AA3B;
	ex2.approx.f32 	%f29, %f28;
	add.f32 	%f30, %f26, %f29;
	sub.f32 	%f31, %f19, %f23;
	mul.f32 	%f32, %f31, 0f3FB8AA3B;
	ex2.approx.f32 	%f33, %f32;
	add.f32 	%f34, %f30, %f33;
	sub.f32 	%f35, %f20, %f23;
	mul.f32 	%f36, %f35, 0f3FB8AA3B;
	ex2.approx.f32 	%f37, %f36;
	add.f32 	%f38, %f34, %f37;
	max.f32 	%f293, %f289, %f23;
	sub.f32 	%f39, %f289, %f293;
	mul.f32 	%f40, %f39, 0f3FB8AA3B;
	ex2.approx.f32 	%f41, %f40;
	sub.f32 	%f42, %f23, %f293;
	mul.f32 	%f43, %f42, 0f3FB8AA3B;
	ex2.approx.f32 	%f44, %f43;
	mul.f32 	%f45, %f38, %f44;
	fma.rn.f32 	%f290, %f290, %f41, %f45;
	add.s32 	%r74, %r74, %r5;
	add.s32 	%r73, %r73, 1;
	xor.b32  	%r31, %r6, %r73;
	setp.ne.s32 	%p2, %r31, 2;
	mov.f32 	%f289, %f293;
	@%p2 bra 	$L__BB0_2;
$L__BB0_3:
	mad.lo.s32 	%r77, %r4, 12, %r74;
	shl.b32 	%r13, %r4, 4;
	shl.b32 	%r32, %r4, 3;
	add.s32 	%r76, %r74, %r32;
	add.s32 	%r75, %r74, %r5;
$L__BB0_4:
	shr.u32 	%r33, %r74, 2;
	mul.wide.u32 	%rd9, %r33, 16;
	add.s64 	%rd10, %rd1, %rd9;
	ld.global.nc.v4.f32 	{%f46, %f47, %f48, %f49}, [%rd10];
	max.f32 	%f50, %f46, %f47;
	max.f32 	%f51, %f48, %f49;
	max.f32 	%f52, %f50, %f51;
	sub.f32 	%f53, %f46, %f52;
	mul.f32 	%f54, %f53, 0f3FB8AA3B;
	ex2.approx.f32 	%f55, %f54;
	sub.f32 	%f56, %f47, %f52;
	mul.f32 	%f57, %f56, 0f3FB8AA3B;
	ex2.approx.f32 	%f58, %f57;
	add.f32 	%f59, %f55, %f58;
	sub.f32 	%f60, %f48, %f52;
	mul.f32 	%f61, %f60, 0f3FB8AA3B;
	ex2.approx.f32 	%f62, %f61;
	add.f32 	%f63, %f59, %f62;
	sub.f32 	%f64, %f49, %f52;
	mul.f32 	%f65, %f64, 0f3FB8AA3B;
	ex2.approx.f32 	%f66, %f65;
	add.f32 	%f67, %f63, %f66;
	max.f32 	%f68, %f293, %f52;
	sub.f32 	%f69, %f293, %f68;
	mul.f32 	%f70, %f69, 0f3FB8AA3B;
	ex2.approx.f32 	%f71, %f70;
	sub.f32 	%f72, %f52, %f68;
	mul.f32 	%f73, %f72, 0f3FB8AA3B;
	ex2.approx.f32 	%f74, %f73;
	mul.f32 	%f75, %f67, %f74;
	fma.rn.f32 	%f76, %f290, %f71, %f75;
	add.s32 	%r34, %r74, %r5;
	shr.u32 	%r35, %r75, 2;
	mul.wide.u32 	%rd11, %r35, 16;
	add.s64 	%rd12, %rd1, %rd11;
	ld.global.nc.v4.f32 	{%f77, %f78, %f79, %f80}, [%rd12];
	max.f32 	%f81, %f77, %f78;
	max.f32 	%f82, %f79, %f80;
	max.f32 	%f83, %f81, %f82;
	sub.f32 	%f84, %f77, %f83;
	mul.f32 	%f85, %f84, 0f3FB8AA3B;
	ex2.approx.f32 	%f86, %f85;
	sub.f32 	%f87, %f78, %f83;
	mul.f32 	%f88, %f87, 0f3FB8AA3B;
	ex2.approx.f32 	%f89, %f88;
	add.f32 	%f90, %f86, %f89;
	sub.f32 	%f91, %f79, %f83;
	mul.f32 	%f92, %f91, 0f3FB8AA3B;
	ex2.approx.f32 	%f93, %f92;
	add.f32 	%f94, %f90, %f93;
	sub.f32 	%f95, %f80, %f83;
	mul.f32 	%f96, %f95, 0f3FB8AA3B;
	ex2.approx.f32 	%f97, %f96;
	add.f32 	%f98, %f94, %f97;
	max.f32 	%f99, %f68, %f83;
	sub.f32 	%f100, %f68, %f99;
	mul.f32 	%f101, %f100, 0f3FB8AA3B;
	ex2.approx.f32 	%f102, %f101;
	sub.f32 	%f103, %f83, %f99;
	mul.f32 	%f104, %f103, 0f3FB8AA3B;
	ex2.approx.f32 	%f105, %f104;
	mul.f32 	%f106, %f98, %f105;
	fma.rn.f32 	%f107, %f76, %f102, %f106;
	add.s32 	%r36, %r34, %r5;
	shr.u32 	%r37, %r76, 2;
	mul.wide.u32 	%rd13, %r37, 16;
	add.s64 	%rd14, %rd1, %rd13;
	ld.global.nc.v4.f32 	{%f108, %f109, %f110, %f111}, [%rd14];
	max.f32 	%f112, %f108, %f109;
	max.f32 	%f113, %f110, %f111;
	max.f32 	%f114, %f112, %f113;
	sub.f32 	%f115, %f108, %f114;
	mul.f32 	%f116, %f115, 0f3FB8AA3B;
	ex2.approx.f32 	%f117, %f116;
	sub.f32 	%f118, %f109, %f114;
	mul.f32 	%f119, %f118, 0f3FB8AA3B;
	ex2.approx.f32 	%f120, %f119;
	add.f32 	%f121, %f117, %f120;
	sub.f32 	%f122, %f110, %f114;
	mul.f32 	%f123, %f122, 0f3FB8AA3B;
	ex2.approx.f32 	%f124, %f123;
	add.f32 	%f125, %f121, %f124;
	sub.f32 	%f126, %f111, %f114;
	mul.f32 	%f127, %f126, 0f3FB8AA3B;
	ex2.approx.f32 	%f128, %f127;
	add.f32 	%f129, %f125, %f128;
	max.f32 	%f130, %f99, %f114;
	sub.f32 	%f131, %f99, %f130;
	mul.f32 	%f132, %f131, 0f3FB8AA3B;
	ex2.approx.f32 	%f133, %f132;
	sub.f32 	%f134, %f114, %f130;
	mul.f32 	%f135, %f134, 0f3FB8AA3B;
	ex2.approx.f32 	%f136, %f135;
	mul.f32 	%f137, %f129, %f136;
	fma.rn.f32 	%f138, %f107, %f133, %f137;
	add.s32 	%r38, %r36, %r5;
	shr.u32 	%r39, %r77, 2;
	mul.wide.u32 	%rd15, %r39, 16;
	add.s64 	%rd16, %rd1, %rd15;
	ld.global.nc.v4.f32 	{%f139, %f140, %f141, %f142}, [%rd16];
	max.f32 	%f143, %f139, %f140;
	max.f32 	%f144, %f141, %f142;
	max.f32 	%f145, %f143, %f144;
	sub.f32 	%f146, %f139, %f145;
	mul.f32 	%f147, %f146, 0f3FB8AA3B;
	ex2.approx.f32 	%f148, %f147;
	sub.f32 	%f149, %f140, %f145;
	mul.f32 	%f150, %f149, 0f3FB8AA3B;
	ex2.approx.f32 	%f151, %f150;
	add.f32 	%f152, %f148, %f151;
	sub.f32 	%f153, %f141, %f145;
	mul.f32 	%f154, %f153, 0f3FB8AA3B;
	ex2.approx.f32 	%f155, %f154;
	add.f32 	%f156, %f152, %f155;
	sub.f32 	%f157, %f142, %f145;
	mul.f32 	%f158, %f157, 0f3FB8AA3B;
	ex2.approx.f32 	%f159, %f158;
	add.f32 	%f160, %f156, %f159;
	max.f32 	%f293, %f130, %f145;
	sub.f32 	%f161, %f130, %f293;
	mul.f32 	%f162, %f161, 0f3FB8AA3B;
	ex2.approx.f32 	%f163, %f162;
	sub.f32 	%f164, %f145, %f293;
	mul.f32 	%f165, %f164, 0f3FB8AA3B;
	ex2.approx.f32 	%f166, %f165;
	mul.f32 	%f167, %f160, %f166;
	fma.rn.f32 	%f290, %f138, %f163, %f167;
	add.s32 	%r74, %r38, %r5;
	add.s32 	%r77, %r77, %r13;
	add.s32 	%r76, %r76, %r13;
	add.s32 	%r75, %r75, %r13;
	setp.lt.u32 	%p3, %r74, 131072;
	@%p3 bra 	$L__BB0_4;
	mov.b32 	%r40, %f293;
	mov.b32 	%r41, %f290;
	shfl.sync.bfly.b32	%r42|%p4, %r40, 16, 31, -1;
	shfl.sync.bfly.b32	%r43|%p5, %r41, 16, 31, -1;
	mov.b32 	%f168, %r42;
	mov.b32 	%f169, %r43;
	max.f32 	%f170, %f293, %f168;
	sub.f32 	%f171, %f293, %f170;
	mul.f32 	%f172, %f171, 0f3FB8AA3B;
	ex2.approx.f32 	%f173, %f172;
	sub.f32 	%f174, %f168, %f170;
	mul.f32 	%f175, %f174, 0f3FB8AA3B;
	ex2.approx.f32 	%f176, %f175;
	mul.f32 	%f177, %f176, %f169;
	fma.rn.f32 	%f178, %f290, %f173, %f177;
	mov.b32 	%r44, %f170;
	mov.b32 	%r45, %f178;
	shfl.sync.bfly.b32	%r46|%p6, %r44, 8, 31, -1;
	shfl.sync.bfly.b32	%r47|%p7, %r45, 8, 31, -1;
	mov.b32 	%f179, %r46;
	mov.b32 	%f180, %r47;
	max.f32 	%f181, %f170, %f179;
	sub.f32 	%f182, %f170, %f181;
	mul.f32 	%f183, %f182, 0f3FB8AA3B;
	ex2.approx.f32 	%f184, %f183;
	sub.f32 	%f185, %f179, %f181;
	mul.f32 	%f186, %f185, 0f3FB8AA3B;
	ex2.approx.f32 	%f187, %f186;
	mul.f32 	%f188, %f187, %f180;
	fma.rn.f32 	%f189, %f178, %f184, %f188;
	mov.b32 	%r48, %f181;
	mov.b32 	%r49, %f189;
	shfl.sync.bfly.b32	%r50|%p8, %r48, 4, 31, -1;
	shfl.sync.bfly.b32	%r51|%p9, %r49, 4, 31, -1;
	mov.b32 	%f190, %r50;
	mov.b32 	%f191, %r51;
	max.f32 	%f192, %f181, %f190;
	sub.f32 	%f193, %f181, %f192;
	mul.f32 	%f194, %f193, 0f3FB8AA3B;
	ex2.approx.f32 	%f195, %f194;
	sub.f32 	%f196, %f190, %f192;
	mul.f32 	%f197, %f196, 0f3FB8AA3B;
	ex2.approx.f32 	%f198, %f197;
	mul.f32 	%f199, %f198, %f191;
	fma.rn.f32 	%f200, %f189, %f195, %f199;
	mov.b32 	%r52, %f192;
	mov.b32 	%r53, %f200;
	shfl.sync.bfly.b32	%r54|%p10, %r52, 2, 31, -1;
	shfl.sync.bfly.b32	%r55|%p11, %r53, 2, 31, -1;
	mov.b32 	%f201, %r54;
	mov.b32 	%f202, %r55;
	max.f32 	%f203, %f192, %f201;
	sub.f32 	%f204, %f192, %f203;
	mul.f32 	%f205, %f204, 0f3FB8AA3B;
	ex2.approx.f32 	%f206, %f205;
	sub.f32 	%f207, %f201, %f203;
	mul.f32 	%f208, %f207, 0f3FB8AA3B;
	ex2.approx.f32 	%f209, %f208;
	mul.f32 	%f210, %f209, %f202;
	fma.rn.f32 	%f211, %f200, %f206, %f210;
	mov.b32 	%r56, %f203;
	mov.b32 	%r57, %f211;
	shfl.sync.bfly.b32	%r58|%p12, %r56, 1, 31, -1;
	shfl.sync.bfly.b32	%r59|%p13, %r57, 1, 31, -1;
	mov.b32 	%f212, %r58;
	mov.b32 	%f213, %r59;
	max.f32 	%f11, %f203, %f212;
	sub.f32 	%f214, %f203, %f11;
	mul.f32 	%f215, %f214, 0f3FB8AA3B;
	ex2.approx.f32 	%f216, %f215;
	sub.f32 	%f217, %f212, %f11;
	mul.f32 	%f218, %f217, 0f3FB8AA3B;
	ex2.approx.f32 	%f219, %f218;
	mul.f32 	%f220, %f219, %f213;
	fma.rn.f32 	%f12, %f211, %f216, %f220;
	mov.u32 	%r60, %tid.y;
	mov.u32 	%r61, %tid.z;
	mov.u32 	%r62, %ntid.y;
	mad.lo.s32 	%r63, %r61, %r62, %r60;
	mad.lo.s32 	%r64, %r63, %r4, %r1;
	and.b32  	%r65, %r64, 31;
	setp.ne.s32 	%p14, %r65, 0;
	@%p14 bra 	$L__BB0_7;
	shr.u32 	%r66, %r1, 2;
	and.b32  	%r67, %r66, 248;
	mov.u32 	%r68, _ZZ29ComputeRowMaxRowSumFp32KernelPKfPfS1_E10warpMaxSum;
	add.s32 	%r69, %r68, %r67;
	st.shared.f32 	[%r69], %f11;
	st.shared.f32 	[%r69+4], %f12;
$L__BB0_7:
	bar.sync 	0;
	shl.b32 	%r70, %r1, 3;
	mov.u32 	%r71, _ZZ29ComputeRowMaxRowSumFp32KernelPKfPfS1_E10warpMaxSum;
	add.s32 	%r24, %r71, %r70;
	setp.gt.u32 	%p15, %r1, 15;
	@%p15 bra 	$L__BB0_9;
	ld.shared.f32 	%f221, [%r24];
	ld.shared.f32 	%f222, [%r24+128];
	max.f32 	%f223, %f221, %f222;
	ld.shared.f32 	%f224, [%r24+4];
	sub.f32 	%f225, %f221, %f223;
	mul.f32 	%f226, %f225, 0f3FB8AA3B;
	ex2.approx.f32 	%f227, %f226;
	ld.shared.f32 	%f228, [%r24+132];
	sub.f32 	%f229, %f222, %f223;
	mul.f32 	%f230, %f229, 0f3FB8AA3B;
	ex2.approx.f32 	%f231, %f230;
	mul.f32 	%f232, %f228, %f231;
	fma.rn.f32 	%f233, %f224, %f227, %f232;
	st.shared.f32 	[%r24], %f223;
	st.shared.f32 	[%r24+4], %f233;
$L__BB0_9:
	bar.sync 	0;
	setp.gt.u32 	%p16, %r1, 7;
	@%p16 bra 	$L__BB0_11;
	ld.shared.f32 	%f234, [%r24];
	ld.shared.f32 	%f235, [%r24+64];
	max.f32 	%f236, %f234, %f235;
	ld.shared.f32 	%f237, [%r24+4];
	sub.f32 	%f238, %f234, %f236;
	mul.f32 	%f239, %f238, 0f3FB8AA3B;
	ex2.approx.f32 	%f240, %f239;
	ld.shared.f32 	%f241, [%r24+68];
	sub.f32 	%f242, %f235, %f236;
	mul.f32 	%f243, %f242, 0f3FB8AA3B;
	ex2.approx.f32 	%f244, %f243;
	mul.f32 	%f245, %f241, %f244;
	fma.rn.f32 	%f246, %f237, %f240, %f245;
	st.shared.f32 	[%r24], %f236;
	st.shared.f32 	[%r24+4], %f246;
$L__BB0_11:
	bar.sync 	0;
	setp.gt.u32 	%p17, %r1, 3;
	@%p17 bra 	$L__BB0_13;
	ld.shared.f32 	%f247, [%r24];
	ld.shared.f32 	%f248, [%r24+32];
	max.f32 	%f249, %f247, %f248;
	ld.shared.f32 	%f250, [%r24+4];
	sub.f32 	%f251, %f247, %f249;
	mul.f32 	%f252, %f251, 0f3FB8AA3B;
	ex2.approx.f32 	%f253, %f252;
	ld.shared.f32 	%f254, [%r24+36];
	sub.f32 	%f255, %f248, %f249;
	mul.f32 	%f256, %f255, 0f3FB8AA3B;
	ex2.approx.f32 	%f257, %f256;
	mul.f32 	%f258, %f254, %f257;
	fma.rn.f32 	%f259, %f250, %f253, %f258;
	st.shared.f32 	[%r24], %f249;
	st.shared.f32 	[%r24+4], %f259;
$L__BB0_13:
	bar.sync 	0;
	setp.gt.u32 	%p18, %r1, 1;
	@%p18 bra 	$L__BB0_15;
	ld.shared.f32 	%f260, [%r24];
	ld.shared.f32 	%f261, [%r24+16];
	max.f32 	%f262, %f260, %f261;
	ld.shared.f32 	%f263, [%r24+4];
	sub.f32 	%f264, %f260, %f262;
	mul.f32 	%f265, %f264, 0f3FB8AA3B;
	ex2.approx.f32 	%f266, %f265;
	ld.shared.f32 	%f267, [%r24+20];
	sub.f32 	%f268, %f261, %f262;
	mul.f32 	%f269, %f268, 0f3FB8AA3B;
	ex2.approx.f32 	%f270, %f269;
	mul.f32 	%f271, %f267, %f270;
	fma.rn.f32 	%f272, %f263, %f266, %f271;
	st.shared.f32 	[%r24], %f262;
	st.shared.f32 	[%r24+4], %f272;
$L__BB0_15:
	bar.sync 	0;
	setp.ne.s32 	%p19, %r1, 0;
	@%p19 bra 	$L__BB0_17;
	ld.shared.f32 	%f273, [%r24];
	ld.shared.f32 	%f274, [_ZZ29ComputeRowMaxRowSumFp32KernelPKfPfS1_E10warpMaxSum+8];
	max.f32 	%f275, %f273, %f274;
	ld.shared.f32 	%f276, [%r24+4];
	sub.f32 	%f277, %f273, %f275;
	mul.f32 	%f278, %f277, 0f3FB8AA3B;
	ex2.approx.f32 	%f279, %f278;
	ld.shared.f32 	%f280, [_ZZ29ComputeRowMaxRowSumFp32KernelPKfPfS1_E10warpMaxSum+12];
	sub.f32 	%f281, %f274, %f275;
	mul.f32 	%f282, %f281, 0f3FB8AA3B;
	ex2.approx.f32 	%f283, %f282;
	mul.f32 	%f284, %f280, %f283;
	fma.rn.f32 	%f285, %f276, %f279, %f284;
	st.shared.f32 	[%r24], %f275;
	st.shared.f32 	[%r24+4], %f285;
$L__BB0_17:
	setp.ne.s32 	%p20, %r1, 0;
	bar.sync 	0;
	@%p20 bra 	$L__BB0_19;
	ld.shared.f32 	%f286, [_ZZ29ComputeRowMaxRowSumFp32KernelPKfPfS1_E10warpMaxSum];
	cvta.to.global.u64 	%rd17, %rd2;
	mul.wide.u32 	%rd18, %r2, 4;
	add.s64 	%rd19, %rd17, %rd18;
	st.global.f32 	[%rd19], %f286;
	ld.shared.f32 	%f287, [_ZZ29ComputeRowMaxRowSumFp32KernelPKfPfS1_E10warpMaxSum+4];
	cvta.to.global.u64 	%rd20, %rd3;
	add.s64 	%rd21, %rd20, %rd18;
	st.global.f32 	[%rd21], %f287;
$L__BB0_19:
	ret;

}
	// .globl	_Z37SoftmaxCrossEntropyBackwardFp32KernelPKfS0_S0_PKiPf
.visible .entry _Z37SoftmaxCrossEntropyBackwardFp32KernelPKfS0_S0_PKiPf(
	.param .u64 .ptr .align 1 _Z37SoftmaxCrossEntropyBackwardFp32KernelPKfS0_S0_PKiPf_param_0,
	.param .u64 .ptr .align 1 _Z37SoftmaxCrossEntropyBackwardFp32KernelPKfS0_S0_PKiPf_param_1,
	.param .u64 .ptr .align 1 _Z37SoftmaxCrossEntropyBackwardFp32KernelPKfS0_S0_PKiPf_param_2,
	.param .u64 .ptr .align 1 _Z37SoftmaxCrossEntropyBackwardFp32KernelPKfS0_S0_PKiPf_param_3,
	.param .u64 .ptr .align 1 _Z37SoftmaxCrossEntropyBackwardFp32KernelPKfS0_S0_PKiPf_param_4
)
{
	.reg .pred 	%p<22>;
	.reg .b32 	%r<40>;
	.reg .b32 	%f<99>;
	.reg .b64 	%rd<30>;

	ld.param.u64 	%rd3, [_Z37SoftmaxCrossEntropyBackwardFp32KernelPKfS0_S0_PKiPf_param_0];
	ld.param.u64 	%rd4, [_Z37SoftmaxCrossEntropyBackwardFp32KernelPKfS0_S0_PKiPf_param_1];
	ld.param.u64 	%rd5, [_Z37SoftmaxCrossEntropyBackwardFp32KernelPKfS0_S0_PKiPf_param_2];
	ld.param.u64 	%rd6, [_Z37SoftmaxCrossEntropyBackwardFp32KernelPKfS0_S0_PKiPf_param_3];
	ld.param.u64 	%rd7, [_Z37SoftmaxCrossEntropyBackwardFp32KernelPKfS0_S0_PKiPf_param_4];
	cvta.to.global.u64 	%rd8, %rd7;
	cvta.to.global.u64 	%rd9, %rd3;
	cvta.to.global.u64 	%rd10, %rd6;
	cvta.to.global.u64 	%rd11, %rd5;
	cvta.to.global.u64 	%rd12, %rd4;
	mov.u32 	%r25, %ctaid.x;
	shl.b32 	%r26, %r25, 17;
	mul.wide.u32 	%rd13, %r26, 4;
	add.s64 	%rd1, %rd9, %rd13;
	add.s64 	%rd2, %rd8, %rd13;
	mul.wide.u32 	%rd14, %r25, 4;
	add.s64 	%rd15, %rd12, %rd14;
	ld.global.nc.f32 	%f1, [%rd15];
	add.s64 	%rd16, %rd11, %rd14;
	ld.global.nc.f32 	%f2, [%rd16];
	add.s64 	%rd17, %rd10, %rd14;
	ld.global.nc.u32 	%r1, [%rd17];
	mov.u32 	%r2, %tid.x;
	shl.b32 	%r39, %r2, 2;
	mov.u32 	%r4, %ntid.x;
	shl.b32 	%r5, %r4, 2;
	xor.b32  	%r27, %r39, 131071;
	sub.s32 	%r28, %r27, %r5;
	div.u32 	%r29, %r28, %r5;
	and.b32  	%r30, %r29, 1;
	setp.eq.b32 	%p1, %r30, 1;
	not.pred 	%p2, %p1;
	@%p2 bra 	$L__BB1_10;
	mul.wide.u32 	%rd18, %r2, 16;
	add.s64 	%rd19, %rd1, %rd18;
	ld.global.nc.v4.f32 	{%f39, %f40, %f41, %f42}, [%rd19];
	sub.f32 	%f43, %f39, %f1;
	mul.f32 	%f44, %f43, 0f3FB8AA3B;
	ex2.approx.f32 	%f45, %f44;
	div.rn.f32 	%f90, %f45, %f2;
	sub.f32 	%f46, %f40, %f1;
	mul.f32 	%f47, %f46, 0f3FB8AA3B;
	ex2.approx.f32 	%f48, %f47;
	div.rn.f32 	%f89, %f48, %f2;
	sub.f32 	%f49, %f41, %f1;
	mul.f32 	%f50, %f49, 0f3FB8AA3B;
	ex2.approx.f32 	%f51, %f50;
	div.rn.f32 	%f88, %f51, %f2;
	sub.f32 	%f52, %f42, %f1;
	mul.f32 	%f53, %f52, 0f3FB8AA3B;
	ex2.approx.f32 	%f54, %f53;
	div.rn.f32 	%f87, %f54, %f2;
	setp.lt.s32 	%p3, %r1, %r39;
	add.s32 	%r32, %r39, 4;
	setp.ge.s32 	%p4, %r1, %r32;
	or.pred  	%p5, %p3, %p4;
	@%p5 bra 	$L__BB1_9;
	sub.s32 	%r33, %r1, %r39;
	setp.eq.s32 	%p6, %r33, 0;
	@%p6 bra 	$L__BB1_7;
	setp.eq.s32 	%p7, %r33, 1;
	@%p7 bra 	$L__BB1_6;
	setp.ne.s32 	%p8, %r33, 2;
	@%p8 bra 	$L__BB1_8;
	add.f32 	%f88, %f88, 0fBF800000;
	bra.uni 	$L__BB1_9;
$L__BB1_6:
	add.f32 	%f89, %f89, 0fBF800000;
	bra.uni 	$L__BB1_9;
$L__BB1_7:
	add.f32 	%f90, %f90, 0fBF800000;
	bra.uni 	$L__BB1_9;
$L__BB1_8:
	add.f32 	%f87, %f87, 0fBF800000;
$L__BB1_9:
	add.s64 	%rd21, %rd2, %rd18;
	st.global.v4.f32 	[%rd21], {%f90, %f89, %f88, %f87};
	add.s32 	%r39, %r39, %r5;
$L__BB1_10:
	sub.s32 	%r36, %r1, %r39;
	sub.s32 	%r38, %r36, %r5;
	shl.b32 	%r10, %r4, 3;
	add.s32 	%r37, %r39, %r5;
	add.s32 	%r12, %r5, -4;
$L__BB1_11:
	shr.u32 	%r17, %r39, 2;
	mul.wide.u32 	%rd22, %r17, 16;
	add.s64 	%rd23, %rd1, %rd22;
	ld.global.nc.v4.f32 	{%f55, %f56, %f57, %f58}, [%rd23];
	sub.f32 	%f59, %f55, %f1;
	mul.f32 	%f60, %f59, 0f3FB8AA3B;
	ex2.approx.f32 	%f61, %f60;
	div.rn.f32 	%f94, %f61, %f2;
	sub.f32 	%f62, %f56, %f1;
	mul.f32 	%f63, %f62, 0f3FB8AA3B;
	ex2.approx.f32 	%f64, %f63;
	div.rn.f32 	%f93, %f64, %f2;
	sub.f32 	%f65, %f57, %f1;
	mul.f32 	%f66, %f65, 0f3FB8AA3B;
	ex2.approx.f32 	%f67, %f66;
	div.rn.f32 	%f92, %f67, %f2;
	sub.f32 	%f68, %f58, %f1;
	mul.f32 	%f69, %f68, 0f3FB8AA3B;
	ex2.approx.f32 	%f70, %f69;
	div.rn.f32 	%f91, %f70, %f2;
	setp.lt.s32 	%p9, %r1, %r39;
	add.s32 	%r18, %r39, 4;
	setp.ge.s32 	%p10, %r1, %r18;
	or.pred  	%p11, %p9, %p10;
	@%p11 bra 	$L__BB1_19;
	setp.eq.s32 	%p12, %r36, 2;
	@%p12 bra 	$L__BB1_17;
	setp.eq.s32 	%p13, %r36, 1;
	@%p13 bra 	$L__BB1_16;
	setp.ne.s32 	%p14, %r36, 0;
	@%p14 bra 	$L__BB1_18;
	add.f32 	%f94, %f94, 0fBF800000;
	bra.uni 	$L__BB1_19;
$L__BB1_16:
	add.f32 	%f93, %f93, 0fBF800000;
	bra.uni 	$L__BB1_19;
$L__BB1_17:
	add.f32 	%f92, %f92, 0fBF800000;
	bra.uni 	$L__BB1_19;
$L__BB1_18:
	add.f32 	%f91, %f91, 0fBF800000;
$L__BB1_19:
	add.s64 	%rd25, %rd2, %rd22;
	st.global.v4.f32 	[%rd25], {%f94, %f93, %f92, %f91};
	shr.u32 	%r19, %r37, 2;
	mul.wide.u32 	%rd26, %r19, 16;
	add.s64 	%rd27, %rd1, %rd26;
	ld.global.nc.v4.f32 	{%f71, %f72, %f73, %f74}, [%rd27];
	sub.f32 	%f75, %f71, %f1;
	mul.f32 	%f76, %f75, 0f3FB8AA3B;
	ex2.approx.f32 	%f77, %f76;
	div.rn.f32 	%f98, %f77, %f2;
	sub.f32 	%f78, %f72, %f1;
	mul.f32 	%f79, %f78, 0f3FB8AA3B;
	ex2.approx.f32 	%f80, %f79;
	div.rn.f32 	%f97, %f80, %f2;
	sub.f32 	%f81, %f73, %f1;
	mul.f32 	%f82, %f81, 0f3FB8AA3B;
	ex2.approx.f32 	%f83, %f82;
	div.rn.f32 	%f96, %f83, %f2;
	sub.f32 	%f84, %f74, %f1;
	mul.f32 	%f85, %f84, 0f3FB8AA3B;
	ex2.approx.f32 	%f86, %f85;
	div.rn.f32 	%f95, %f86, %f2;
	add.s32 	%r34, %r12, %r18;
	setp.lt.s32 	%p15, %r1, %r34;
	add.s32 	%r20, %r34, 4;
	setp.ge.s32 	%p16, %r1, %r20;
	or.pred  	%p17, %p15, %p16;
	@%p17 bra 	$L__BB1_27;
	setp.eq.s32 	%p18, %r38, 0;
	@%p18 bra 	$L__BB1_25;
	setp.eq.s32 	%p19, %r38, 1;
	@%p19 bra 	$L__BB1_24;
	setp.ne.s32 	%p20, %r38, 2;
	@%p20 bra 	$L__BB1_26;
	add.f32 	%f96, %f96, 0fBF800000;
	bra.uni 	$L__BB1_27;
$L__BB1_24:
	add.f32 	%f97, %f97, 0fBF800000;
	bra.uni 	$L__BB1_27;
$L__BB1_25:
	add.f32 	%f98, %f98, 0fBF800000;
	bra.uni 	$L__BB1_27;
$L__BB1_26:
	add.f32 	%f95, %f95, 0fBF800000;
$L__BB1_27:
	add.s64 	%rd29, %rd2, %rd26;
	st.global.v4.f32 	[%rd29], {%f98, %f97, %f96, %f95};
	sub.s32 	%r38, %r38, %r10;
	add.s32 	%r37, %r37, %r10;
	sub.s32 	%r36, %r36, %r10;
	add.s32 	%r39, %r12, %r20;
	setp.lt.u32 	%p21, %r39, 131072;
	@%p21 bra 	$L__BB1_11;
	ret;

}


// ===== COMPILED SASS (sm_100) =====

	.target	sm_100

	.elftype	@"ET_EXEC"


//--------------------- .note.nv.tkinfo           --------------------------
	.section	.note.nv.tkinfo,"",@"SHT_NOTE"
	.sectionflags	@"SHF_NOTE_NV_TKINFO"
	.tkinfo
        /*0018*/ 	.word	0x00000002
        /*0030*/ 	.string	""
        /*0030*/ 	.string	"ptxas"
        /*0030*/ 	.string	"Cuda compilation tools, release 13.0, V13.0.88"
        /*0030*/ 	.string	"Build cuda_13.0.r13.0/compiler.36424714_0"
        /*0030*/ 	.string	"-arch sm_100 -m 64 "



//--------------------- .note.nv.cuinfo           --------------------------
	.section	.note.nv.cuinfo,"",@"SHT_NOTE"
	.sectionflags	@"SHF_NOTE_NV_CUINFO"
        /*0018*/ 	.short	0x0002
        /*001a*/ 	.short	0x0064
        /*001c*/ 	.short	0x0082
	.zero		2


//--------------------- .nv.info                  --------------------------
	.section	.nv.info,"",@"SHT_CUDA_INFO"
	.align	4


	//----- nvinfo : EIATTR_REGCOUNT
	.align		4
        /*0000*/ 	.byte	0x04, 0x2f
        /*0002*/ 	.short	(.L_11 - .L_10)
	.align		4
.L_10:
        /*0004*/ 	.word	index@(_Z29ComputeRowMaxRowSumFp32KernelPKfPfS1_)
        /*0008*/ 	.word	0x00000020


	//----- nvinfo : EIATTR_FRAME_SIZE
	.align		4
.L_11:
        /*000c*/ 	.byte	0x04, 0x11
        /*000e*/ 	.short	(.L_13 - .L_12)
	.align		4
.L_12:
        /*0010*/ 	.word	index@(_Z29ComputeRowMaxRowSumFp32KernelPKfPfS1_)
        /*0014*/ 	.word	0x00000000


	//----- nvinfo : EIATTR_REGCOUNT
	.align		4
.L_13:
        /*0018*/ 	.byte	0x04, 0x2f
        /*001a*/ 	.short	(.L_15 - .L_14)
	.align		4
.L_14:
        /*001c*/ 	.word	index@(_Z37SoftmaxCrossEntropyBackwardFp32KernelPKfS0_S0_PKiPf)
        /*0020*/ 	.word	0x00000022


	//----- nvinfo : EIATTR_FRAME_SIZE
	.align		4
.L_15:
        /*0024*/ 	.byte	0x04, 0x11
        /*0026*/ 	.short	(.L_17 - .L_16)
	.align		4
.L_16:
        /*0028*/ 	.word	index@($__internal_0_$__cuda_sm3x_div_rn_noftz_f32_slowpath)
        /*002c*/ 	.word	0x00000000


	//----- nvinfo : EIATTR_FRAME_SIZE
	.align		4
.L_17:
        /*0030*/ 	.byte	0x04, 0x11
        /*0032*/ 	.short	(.L_19 - .L_18)
	.align		4
.L_18:
        /*0034*/ 	.word	index@(_Z37SoftmaxCrossEntropyBackwardFp32KernelPKfS0_S0_PKiPf)
        /*0038*/ 	.word	0x00000000


	//----- nvinfo : EIATTR_MIN_STACK_SIZE
	.align		4
.L_19:
        /*003c*/ 	.byte	0x04, 0x12
        /*003e*/ 	.short	(.L_21 - .L_20)
	.align		4
.L_20:
        /*0040*/ 	.word	index@(_Z37SoftmaxCrossEntropyBackwardFp32KernelPKfS0_S0_PKiPf)
        /*0044*/ 	.word	0x00000000


	//----- nvinfo : EIATTR_MIN_STACK_SIZE
	.align		4
.L_21:
        /*0048*/ 	.byte	0x04, 0x12
        /*004a*/ 	.short	(.L_23 - .L_22)
	.align		4
.L_22:
        /*004c*/ 	.word	index@(_Z29ComputeRowMaxRowSumFp32KernelPKfPfS1_)
        /*0050*/ 	.word	0x00000000
.L_23:


//--------------------- .nv.compat                --------------------------
	.section	.nv.compat,"",@"SHT_CUDA_COMPAT_INFO"
	.align	4
        /*0000*/ 	.byte	0x02, 0x09, 0x00, 0x00, 0x02, 0x02, 0x01, 0x00, 0x02, 0x05, 0x05, 0x00, 0x03, 0x07, 0x01, 0x01
        /*0010*/ 	.byte	0x02, 0x03, 0x00, 0x00, 0x02, 0x06, 0x01, 0x00, 0x04, 0x0b, 0x08, 0x00, 0x01, 0x00, 0x00, 0x00
        /*0020*/ 	.byte	0x00, 0x00, 0x00, 0x00


//--------------------- .nv.info._Z37SoftmaxCrossEntropyBackwardFp32KernelPKfS0_S0_PKiPf --------------------------
	.section	.nv.info._Z37SoftmaxCrossEntropyBackwardFp32KernelPKfS0_S0_PKiPf,"",@"SHT_CUDA_INFO"
	.sectionflags	@""
	.align	4


	//----- nvinfo : EIATTR_CUDA_API_VERSION
	.align		4
        /*0000*/ 	.byte	0x04, 0x37
        /*0002*/ 	.short	(.L_25 - .L_24)
.L_24:
        /*0004*/ 	.word	0x00000082


	//----- nvinfo : EIATTR_KPARAM_INFO
	.align		4
.L_25:
        /*0008*/ 	.byte	0x04, 0x17
        /*000a*/ 	.short	(.L_27 - .L_26)
.L_26:
        /*000c*/ 	.word	0x00000000
        /*0010*/ 	.short	0x0004
        /*0012*/ 	.short	0x0020
        /*0014*/ 	.byte	0x00, 0xf5, 0x21, 0x00


	//----- nvinfo : EIATTR_KPARAM_INFO
	.align		4
.L_27:
        /*0018*/ 	.byte	0x04, 0x17
        /*001a*/ 	.short	(.L_29 - .L_28)
.L_28:
        /*001c*/ 	.word	0x00000000
        /*0020*/ 	.short	0x0003
        /*0022*/ 	.short	0x0018
        /*0024*/ 	.byte	0x00, 0xf5, 0x21, 0x00


	//----- nvinfo : EIATTR_KPARAM_INFO
	.align		4
.L_29:
        /*0028*/ 	.byte	0x04, 0x17
        /*002a*/ 	.short	(.L_31 - .L_30)
.L_30:
        /*002c*/ 	.word	0x00000000
        /*0030*/ 	.short	0x0002
        /*0032*/ 	.short	0x0010
        /*0034*/ 	.byte	0x00, 0xf5, 0x21, 0x00


	//----- nvinfo : EIATTR_KPARAM_INFO
	.align		4
.L_31:
        /*0038*/ 	.byte	0x04, 0x17
        /*003a*/ 	.short	(.L_33 - .L_32)
.L_32:
        /*003c*/ 	.word	0x00000000
        /*0040*/ 	.short	0x0001
        /*0042*/ 	.short	0x0008
        /*0044*/ 	.byte	0x00, 0xf5, 0x21, 0x00


	//----- nvinfo : EIATTR_KPARAM_INFO
	.align		4
.L_33:
        /*0048*/ 	.byte	0x04, 0x17
        /*004a*/ 	.short	(.L_35 - .L_34)
.L_34:
        /*004c*/ 	.word	0x00000000
        /*0050*/ 	.short	0x0000
        /*0052*/ 	.short	0x0000
        /*0054*/ 	.byte	0x00, 0xf5, 0x21, 0x00


	//----- nvinfo : EIATTR_SPARSE_MMA_MASK
	.align		4
.L_35:
        /*0058*/ 	.byte	0x03, 0x50
        /*005a*/ 	.short	0x0000


	//----- nvinfo : EIATTR_MAXREG_COUNT
	.align		4
        /*005c*/ 	.byte	0x03, 0x1b
        /*005e*/ 	.short	0x00ff


	//----- nvinfo : EIATTR_MERCURY_ISA_VERSION
	.align		4
        /*0060*/ 	.byte	0x03, 0x5f
        /*0062*/ 	.short	0x0101


	//----- nvinfo : EIATTR_VRC_CTA_INIT_COUNT
	.align		4
        /*0064*/ 	.byte	0x02, 0x4a
	.zero		1
	.zero		1


	//----- nvinfo : EIATTR_EXIT_INSTR_OFFSETS
	.align		4
        /*0068*/ 	.byte	0x04, 0x1c
        /*006a*/ 	.short	(.L_37 - .L_36)


	//   ....[0]....
.L_36:
        /*006c*/ 	.word	0x00001710


	//----- nvinfo : EIATTR_INDIRECT_BRANCH_TARGETS
	.align		4
.L_37:
        /*0070*/ 	.byte	0x04, 0x34
        /*0072*/ 	.short	(.L_39 - .L_38)


	//   ....[0]....
.L_38:
        /*0074*/ 	.word	.L_x_63@srel
        /*0078*/ 	.short	0x0
        /*007a*/ 	.short	0x0
        /*007c*/ 	.word	0x3
        /*0080*/ 	.word	.L_x_64@srel
        /*0084*/ 	.word	.L_x_65@srel
        /*0088*/ 	.word	.L_x_66@srel


	//   ....[1]....
        /*008c*/ 	.word	.L_x_67@srel
        /*0090*/ 	.short	0x0
        /*0092*/ 	.short	0x0
        /*0094*/ 	.word	0x3
        /*0098*/ 	.word	.L_x_68@srel
        /*009c*/ 	.word	.L_x_69@srel
        /*00a0*/ 	.word	.L_x_70@srel


	//----- nvinfo : EIATTR_CRS_STACK_SIZE
	.align		4
.L_39:
        /*00a4*/ 	.byte	0x04, 0x1e
        /*00a6*/ 	.short	(.L_41 - .L_40)
.L_40:
        /*00a8*/ 	.word	0x00000000


	//----- nvinfo : EIATTR_CBANK_PARAM_SIZE
	.align		4
.L_41:
        /*00ac*/ 	.byte	0x03, 0x19
        /*00ae*/ 	.short	0x0028


	//----- nvinfo : EIATTR_PARAM_CBANK
	.align		4
        /*00b0*/ 	.byte	0x04, 0x0a
        /*00b2*/ 	.short	(.L_43 - .L_42)
	.align		4
.L_42:
        /*00b4*/ 	.word	index@(.nv.constant0._Z37SoftmaxCrossEntropyBackwardFp32KernelPKfS0_S0_PKiPf)
        /*00b8*/ 	.short	0x0380
        /*00ba*/ 	.short	0x0028


	//----- nvinfo : EIATTR_SW_WAR
	.align		4
.L_43:
        /*00bc*/ 	.byte	0x04, 0x36
        /*00be*/ 	.short	(.L_45 - .L_44)
.L_44:
        /*00c0*/ 	.word	0x00000008
.L_45:


//--------------------- .nv.info._Z29ComputeRowMaxRowSumFp32KernelPKfPfS1_ --------------------------
	.section	.nv.info._Z29ComputeRowMaxRowSumFp32KernelPKfPfS1_,"",@"SHT_CUDA_INFO"
	.sectionflags	@""
	.align	4


	//----- nvinfo : EIATTR_CUDA_API_VERSION
	.align		4
        /*0000*/ 	.byte	0x04, 0x37
        /*0002*/ 	.short	(.L_47 - .L_46)
.L_46:
        /*0004*/ 	.word	0x00000082


	//----- nvinfo : EIATTR_KPARAM_INFO
	.align		4
.L_47:
        /*0008*/ 	.byte	0x04, 0x17
        /*000a*/ 	.short	(.L_49 - .L_48)
.L_48:
        /*000c*/ 	.word	0x00000000
        /*0010*/ 	.short	0x0002
        /*0012*/ 	.short	0x0010
        /*0014*/ 	.byte	0x00, 0xf5, 0x21, 0x00


	//----- nvinfo : EIATTR_KPARAM_INFO
	.align		4
.L_49:
        /*0018*/ 	.byte	0x04, 0x17
        /*001a*/ 	.short	(.L_51 - .L_50)
.L_50:
        /*001c*/ 	.word	0x00000000
        /*0020*/ 	.short	0x0001
        /*0022*/ 	.short	0x0008
        /*0024*/ 	.byte	0x00, 0xf5, 0x21, 0x00


	//----- nvinfo : EIATTR_KPARAM_INFO
	.align		4
.L_51:
        /*0028*/ 	.byte	0x04, 0x17
        /*002a*/ 	.short	(.L_53 - .L_52)
.L_52:
        /*002c*/ 	.word	0x00000000
        /*0030*/ 	.short	0x0000
        /*0032*/ 	.short	0x0000
        /*0034*/ 	.byte	0x00, 0xf5, 0x21, 0x00


	//----- nvinfo : EIATTR_SPARSE_MMA_MASK
	.align		4
.L_53:
        /*0038*/ 	.byte	0x03, 0x50
        /*003a*/ 	.short	0x0000


	//----- nvinfo : EIATTR_MAXREG_COUNT
	.align		4
        /*003c*/ 	.byte	0x03, 0x1b
        /*003e*/ 	.short	0x00ff


	//----- nvinfo : EIATTR_NUM_BARRIERS
	.align		4
        /*0040*/ 	.byte	0x02, 0x4c
        /*0042*/ 	.byte	0x01
	.zero		1


	//----- nvinfo : EIATTR_MERCURY_ISA_VERSION
	.align		4
        /*0044*/ 	.byte	0x03, 0x5f
        /*0046*/ 	.short	0x0101


	//----- nvinfo : EIATTR_COOP_GROUP_MASK_REGIDS
	.align		4
        /*0048*/ 	.byte	0x04, 0x29
        /*004a*/ 	.short	(.L_55 - .L_54)


	//   ....[0]....
.L_54:
        /*004c*/ 	.word	0xffffffff


	//   ....[1]....
        /*0050*/ 	.word	0xffffffff


	//   ....[2]....
        /*0054*/ 	.word	0xffffffff


	//   ....[3]....
        /*0058*/ 	.word	0xffffffff


	//   ....[4]....
        /*005c*/ 	.word	0xffffffff


	//   ....[5]....
        /*0060*/ 	.word	0xffffffff


	//   ....[6]....
        /*0064*/ 	.word	0xffffffff


	//   ....[7]....
        /*0068*/ 	.word	0xffffffff


	//   ....[8]....
        /*006c*/ 	.word	0xffffffff


	//   ....[9]....
        /*0070*/ 	.word	0xffffffff


	//----- nvinfo : EIATTR_COOP_GROUP_INSTR_OFFSETS
	.align		4
.L_55:
        /*0074*/ 	.byte	0x04, 0x28
        /*0076*/ 	.short	(.L_57 - .L_56)


	//   ....[0]....
.L_56:
        /*0078*/ 	.word	0x00001270


	//   ....[1]....
        /*007c*/ 	.word	0x000012f0


	//   ....[2]....
        /*0080*/ 	.word	0x00001340


	//   ....[3]....
        /*0084*/ 	.word	0x000013c0


	//   ....[4]....
        /*0088*/ 	.word	0x00001490


	//   ....[5]....
        /*008c*/ 	.word	0x000014c0


	//   ....[6]....
        /*0090*/ 	.word	0x000015a0


	//   ....[7]....
        /*0094*/ 	.word	0x000015d0


	//   ....[8]....
        /*0098*/ 	.word	0x000016e0


	//   ....[9]....
        /*009c*/ 	.word	0x00001820


	//----- nvinfo : EIATTR_VRC_CTA_INIT_COUNT
	.align		4
.L_57:
        /*00a0*/ 	.byte	0x02, 0x4a
	.zero		1
	.zero		1


	//----- nvinfo : EIATTR_EXIT_INSTR_OFFSETS
	.align		4
        /*00a4*/ 	.byte	0x04, 0x1c
        /*00a6*/ 	.short	(.L_59 - .L_58)


	//   ....[0]....
.L_58:
        /*00a8*/ 	.word	0x00001fd0


	//   ....[1]....
        /*00ac*/ 	.word	0x00002050


	//----- nvinfo : EIATTR_CRS_STACK_SIZE
	.align		4
.L_59:
        /*00b0*/ 	.byte	0x04, 0x1e
        /*00b2*/ 	.short	(.L_61 - .L_60)
.L_60:
        /*00b4*/ 	.word	0x00000000


	//----- nvinfo : EIATTR_CBANK_PARAM_SIZE
	.align		4
.L_61:
        /*00b8*/ 	.byte	0x03, 0x19
        /*00ba*/ 	.short	0x0018


	//----- nvinfo : EIATTR_PARAM_CBANK
	.align		4
        /*00bc*/ 	.byte	0x04, 0x0a
        /*00be*/ 	.short	(.L_63 - .L_62)
	.align		4
.L_62:
        /*00c0*/ 	.word	index@(.nv.constant0._Z29ComputeRowMaxRowSumFp32KernelPKfPfS1_)
        /*00c4*/ 	.short	0x0380
        /*00c6*/ 	.short	0x0018


	//----- nvinfo : EIATTR_SW_WAR
	.align		4
.L_63:
        /*00c8*/ 	.byte	0x04, 0x36
        /*00ca*/ 	.short	(.L_65 - .L_64)
.L_64:
        /*00cc*/ 	.word	0x00000008
.L_65:


//--------------------- .nv.callgraph             --------------------------
	.section	.nv.callgraph,"",@"SHT_CUDA_CALLGRAPH"
	.align	4
	.sectionentsize	8
	.align		4
        /*0000*/ 	.word	0x00000000
	.align		4
        /*0004*/ 	.word	0xffffffff
	.align		4
        /*0008*/ 	.word	0x00000000
	.align		4
        /*000c*/ 	.word	0xfffffffe
	.align		4
        /*0010*/ 	.word	0x00000000
	.align		4
        /*0014*/ 	.word	0xfffffffd
	.align		4
        /*0018*/ 	.word	0x00000000
	.align		4
        /*001c*/ 	.word	0xfffffffc


//--------------------- .nv.constant4             --------------------------
	.section	.nv.constant4,"a",@progbits
	.align	8
	.align		8
.nv.constant4:
        /*0000*/ 	.dword	_ZN34_INTERNAL_b0ffbc2a_4_k_cu_cff990ae4cuda3std3__436_GLOBAL__N__b0ffbc2a_4_k_cu_cff990ae6ignoreE
	.align		8
        /*0008*/ 	.dword	_ZN34_INTERNAL_b0ffbc2a_4_k_cu_cff990ae4cuda3std3__45__cpo5beginE
	.align		8
        /*0010*/ 	.dword	_ZN34_INTERNAL_b0ffbc2a_4_k_cu_cff990ae4cuda3std3__45__cpo3endE
	.align		8
        /*0018*/ 	.dword	_ZN34_INTERNAL_b0ffbc2a_4_k_cu_cff990ae4cuda3std3__45__cpo6cbeginE
	.align		8
        /*0020*/ 	.dword	_ZN34_INTERNAL_b0ffbc2a_4_k_cu_cff990ae4cuda3std3__45__cpo4cendE
	.align		8
        /*0028*/ 	.dword	_ZN34_INTERNAL_b0ffbc2a_4_k_cu_cff990ae4cuda3std3__419piecewise_constructE
	.align		8
        /*0030*/ 	.dword	_ZN34_INTERNAL_b0ffbc2a_4_k_cu_cff990ae4cuda3std3__48in_placeE
	.align		8
        /*0038*/ 	.dword	_ZN34_INTERNAL_b0ffbc2a_4_k_cu_cff990ae4cuda3std6ranges3__45__cpo4swapE
	.align		8
        /*0040*/ 	.dword	_ZN34_INTERNAL_b0ffbc2a_4_k_cu_cff990ae4cuda3std6ranges3__45__cpo9iter_moveE
	.align		8
        /*0048*/ 	.dword	_ZN34_INTERNAL_b0ffbc2a_4_k_cu_cff990ae4cuda3std6ranges3__45__cpo7advanceE


//--------------------- .nv.constant2._Z37SoftmaxCrossEntropyBackwardFp32KernelPKfS0_S0_PKiPf --------------------------
	.section	.nv.constant2._Z37SoftmaxCrossEntropyBackwardFp32KernelPKfS0_S0_PKiPf,"a",@progbits
	.sectionflags	@""
	.align	4
.nv.constant2._Z37SoftmaxCrossEntropyBackwardFp32KernelPKfS0_S0_PKiPf:
        /*0000*/ 	.byte	0xc0, 0x0f, 0x00, 0x00, 0xe0, 0x0f, 0x00, 0x00, 0x80, 0x0f, 0x00, 0x00, 0x70, 0x16, 0x00, 0x00
        /*0010*/ 	.byte	0x50, 0x16, 0x00, 0x00, 0x10, 0x16, 0x00, 0x00


//--------------------- .text._Z37SoftmaxCrossEntropyBackwardFp32KernelPKfS0_S0_PKiPf --------------------------
	.section	.text._Z37SoftmaxCrossEntropyBackwardFp32KernelPKfS0_S0_PKiPf,"ax",@progbits
	.align	128
        .global         _Z37SoftmaxCrossEntropyBackwardFp32KernelPKfS0_S0_PKiPf
        .type           _Z37SoftmaxCrossEntropyBackwardFp32KernelPKfS0_S0_PKiPf,@function
        .size           _Z37SoftmaxCrossEntropyBackwardFp32KernelPKfS0_S0_PKiPf,(.L_x_71 - _Z37SoftmaxCrossEntropyBackwardFp32KernelPKfS0_S0_PKiPf)
        .other          _Z37SoftmaxCrossEntropyBackwardFp32KernelPKfS0_S0_PKiPf,@"STO_CUDA_ENTRY STV_DEFAULT"
_Z37SoftmaxCrossEntropyBackwardFp32KernelPKfS0_S0_PKiPf:
.text._Z37SoftmaxCrossEntropyBackwardFp32KernelPKfS0_S0_PKiPf:
[----:B------:R-:W-:Y:S01]  /*0000*/  LDC R1, c[0x0][0x37c] ;  /* 0x0000df00ff017b82 */ /* 0x000fe20000000800 */
[----:B------:R-:W0:Y:S07]  /*0010*/  S2R R0, SR_CTAID.X ;  /* 0x0000000000007919 */ /* 0x000e2e0000002500 */
[----:B------:R-:W0:Y:S01]  /*0020*/  LDC.64 R10, c[0x0][0x398] ;  /* 0x0000e600ff0a7b82 */ /* 0x000e220000000a00 */
[----:B------:R-:W1:Y:S07]  /*0030*/  LDCU.64 UR4, c[0x0][0x358] ;  /* 0x00006b00ff0477ac */ /* 0x000e6e0008000a00 */
[----:B------:R-:W2:Y:S01]  /*0040*/  LDC R2, c[0x0][0x360] ;  /* 0x0000d800ff027b82 */ /* 0x000ea20000000800 */
[----:B------:R-:W3:Y:S07]  /*0050*/  S2R R14, SR_TID.X ;  /* 0x00000000000e7919 */ /* 0x000eee0000002100 */
[----:B------:R-:W4:Y:S08]  /*0060*/  LDC.64 R6, c[0x0][0x388] ;  /* 0x0000e200ff067b82 */ /* 0x000f300000000a00 */
[----:B------:R-:W3:Y:S01]  /*0070*/  LDC.64 R8, c[0x0][0x390] ;  /* 0x0000e400ff087b82 */ /* 0x000ee20000000a00 */
[----:B0-----:R-:W-:-:S07]  /*0080*/  IMAD.WIDE.U32 R10, R0, 0x4, R10 ;  /* 0x00000004000a7825 */ /* 0x001fce00078e000a */
[----:B------:R-:W0:Y:S01]  /*0090*/  LDC.64 R30, c[0x0][0x380] ;  /* 0x0000e000ff1e7b82 */ /* 0x000e220000000a00 */
[----:B-1----:R-:W5:Y:S01]  /*00a0*/  LDG.E.CONSTANT R3, desc[UR4][R10.64] ;  /* 0x000000040a037981 */ /* 0x002f62000c1e9900 */
[----:B--2---:R-:W-:Y:S01]  /*00b0*/  SHF.L.U32 R22, R2, 0x2, RZ ;  /* 0x0000000202167819 */ /* 0x004fe200000006ff */
[----:B----4-:R-:W-:-:S03]  /*00c0*/  IMAD.WIDE.U32 R6, R0, 0x4, R6 ;  /* 0x0000000400067825 */ /* 0x010fc600078e0006 */
[----:B------:R-:W1:Y:S01]  /*00d0*/  I2F.U32.RP R12, R22 ;  /* 0x00000016000c7306 */ /* 0x000e620000209000 */
[----:B---3--:R-:W-:Y:S01]  /*00e0*/  SHF.L.U32 R13, R14, 0x2, RZ ;  /* 0x000000020e0d7819 */ /* 0x008fe200000006ff */
[----:B------:R-:W2:Y:S01]  /*00f0*/  LDC.64 R28, c[0x0][0x3a0] ;  /* 0x0000e800ff1c7b82 */ /* 0x000ea20000000a00 */
[----:B------:R3:W5:Y:S01]  /*0100*/  LDG.E.CONSTANT R5, desc[UR4][R6.64] ;  /* 0x0000000406057981 */ /* 0x000762000c1e9900 */
[----:B------:R-:W-:-:S05]  /*0110*/  IMAD.WIDE.U32 R8, R0, 0x4, R8 ;  /* 0x0000000400087825 */ /* 0x000fca00078e0008 */
[----:B------:R4:W5:Y:S01]  /*0120*/  LDG.E.CONSTANT R4, desc[UR4][R8.64] ;  /* 0x0000000408047981 */ /* 0x000962000c1e9900 */
[----:B-1----:R-:W1:Y:S01]  /*0130*/  MUFU.RCP R12, R12 ;  /* 0x0000000c000c7308 */ /* 0x002e620000001000 */
[----:B---3--:R-:W-:Y:S02]  /*0140*/  IADD3 R7, PT, PT, RZ, -R22, RZ ;  /* 0x80000016ff077210 */ /* 0x008fe40007ffe0ff */
[----:B-1----:R-:W-:-:S05]  /*0150*/  IADD3 R16, PT, PT, R12, 0xffffffe, RZ ;  /* 0x0ffffffe0c107810 */ /* 0x002fca0007ffe0ff */
[----:B------:R1:W4:Y:S02]  /*0160*/  F2I.FTZ.U32.TRUNC.NTZ R17, R16 ;  /* 0x0000001000117305 */ /* 0x000324000021f000 */
[----:B-1----:R-:W-:Y:S02]  /*0170*/  HFMA2 R16, -RZ, RZ, 0, 0 ;  /* 0x00000000ff107431 */ /* 0x002fe400000001ff */
[----:B----4-:R-:W-:Y:S01]  /*0180*/  IMAD R9, R7, R17, RZ ;  /* 0x0000001107097224 */ /* 0x010fe200078e02ff */
[----:B------:R-:W-:-:S03]  /*0190*/  LOP3.LUT R7, R13, 0x1ffff, RZ, 0x3c, !PT ;  /* 0x0001ffff0d077812 */ /* 0x000fc600078e3cff */
[----:B------:R-:W-:Y:S01]  /*01a0*/  IMAD.HI.U32 R6, R17, R9, R16 ;  /* 0x0000000911067227 */ /* 0x000fe200078e0010 */
[----:B------:R-:W-:-:S05]  /*01b0*/  IADD3 R7, PT, PT, -R22, R7, RZ ;  /* 0x0000000716077210 */ /* 0x000fca0007ffe1ff */
[----:B------:R-:W-:-:S05]  /*01c0*/  IMAD.HI.U32 R6, R6, R7, RZ ;  /* 0x0000000706067227 */ /* 0x000fca00078e00ff */
[----:B------:R-:W-:-:S05]  /*01d0*/  IADD3 R8, PT, PT, -R6, RZ, RZ ;  /* 0x000000ff06087210 */ /* 0x000fca0007ffe1ff */
[----:B------:R-:W-:-:S05]  /*01e0*/  IMAD R7, R22, R8, R7 ;  /* 0x0000000816077224 */ /* 0x000fca00078e0207 */
[----:B------:R-:W-:Y:S02]  /*01f0*/  ISETP.GE.U32.AND P0, PT, R7, R22, PT ;  /* 0x000000160700720c */ /* 0x000fe40003f06070 */
[----:B------:R-:W-:-:S11]  /*0200*/  ISETP.NE.U32.AND P2, PT, R22, RZ, PT ;  /* 0x000000ff1600720c */ /* 0x000fd60003f45070 */
[----:B------:R-:W-:-:S05]  /*0210*/  @P0 IMAD.IADD R7, R7, 0x1, -R22 ;  /* 0x0000000107070824 */ /* 0x000fca00078e0a16 */
[----:B------:R-:W-:Y:S02]  /*0220*/  ISETP.GE.U32.AND P1, PT, R7, R22, PT ;  /* 0x000000160700720c */ /* 0x000fe40003f26070 */
[----:B------:R-:W-:-:S11]  /*0230*/  @P0 IADD3 R6, PT, PT, R6, 0x1, RZ ;  /* 0x0000000106060810 */ /* 0x000fd60007ffe0ff */
[----:B------:R-:W-:Y:S02]  /*0240*/  @P1 IADD3 R6, PT, PT, R6, 0x1, RZ ;  /* 0x0000000106061810 */ /* 0x000fe40007ffe0ff */
[----:B------:R-:W-:-:S04]  /*0250*/  @!P2 LOP3.LUT R6, RZ, R22, RZ, 0x33, !PT ;  /* 0x00000016ff06a212 */ /* 0x000fc800078e33ff */
[----:B------:R-:W-:-:S04]  /*0260*/  LOP3.LUT R6, R6, 0x1, RZ, 0xc0, !PT ;  /* 0x0000000106067812 */ /* 0x000fc800078ec0ff */
[----:B------:R-:W-:Y:S02]  /*0270*/  ISETP.NE.U32.AND P0, PT, R6, 0x1, PT ;  /* 0x000000010600780c */ /* 0x000fe40003f05070 */
[----:B------:R-:W-:Y:S01]  /*0280*/  SHF.L.U32 R7, R0, 0x11, RZ ;  /* 0x0000001100077819 */ /* 0x000fe200000006ff */
[----:B------:R-:W-:Y:S04]  /*0290*/  BSSY.RECONVERGENT B2, `(.L_x_0) ;  /* 0x000006b000027945 */ /* 0x000fe80003800200 */
[----:B0-----:R-:W-:-:S04]  /*02a0*/  IMAD.WIDE.U32 R30, R7, 0x4, R30 ;  /* 0x00000004071e7825 */ /* 0x001fc800078e001e */
[----:B--2---:R-:W-:Y:S02]  /*02b0*/  IMAD.WIDE.U32 R28, R7, 0x4, R28 ;  /* 0x00000004071c7825 */ /* 0x004fe400078e001c */
[----:B------:R-:W-:Y:S05]  /*02c0*/  @P0 BRA `(.L_x_1) ;  /* 0x00000004009c0947 */ /* 0x000fea0003800000 */
[----:B------:R-:W-:-:S06]  /*02d0*/  IMAD.WIDE.U32 R8, R14, 0x10, R30 ;  /* 0x000000100e087825 */ /* 0x000fcc00078e001e */
[----:B------:R-:W2:Y:S01]  /*02e0*/  LDG.E.128.CONSTANT R8, desc[UR4][R8.64] ;  /* 0x0000000408087981 */ /* 0x000ea2000c1e9d00 */
[----:B-----5:R-:W0:Y:S01]  /*02f0*/  MUFU.RCP R7, R4 ;  /* 0x0000000400077308 */ /* 0x020e220000001000 */
[----:B------:R-:W-:Y:S01]  /*0300*/  BSSY.RECONVERGENT B3, `(.L_x_2) ;  /* 0x0000011000037945 */ /* 0x000fe20003800200 */
[----:B0-----:R-:W-:-:S04]  /*0310*/  FFMA R12, -R4, R7, 1 ;  /* 0x3f800000040c7423 */ /* 0x001fc80000000107 */
[----:B------:R-:W-:Y:S01]  /*0320*/  FFMA R7, R7, R12, R7 ;  /* 0x0000000c07077223 */ /* 0x000fe20000000007 */
[----:B--2---:R-:W-:-:S04]  /*0330*/  FADD R0, -R5, R8 ;  /* 0x0000000805007221 */ /* 0x004fc80000000100 */
[----:B------:R-:W-:-:S05]  /*0340*/  FMUL R6, R0, 1.4426950216293334961 ;  /* 0x3fb8aa3b00067820 */ /* 0x000fca0000400000 */
[----:B------:R-:W-:-:S13]  /*0350*/  FSETP.GEU.AND P0, PT, R6, -126, PT ;  /* 0xc2fc00000600780b */ /* 0x000fda0003f0e000 */
[----:B------:R-:W-:-:S04]  /*0360*/  @!P0 FMUL R6, R6, 0.5 ;  /* 0x3f00000006068820 */ /* 0x000fc80000400000 */
[----:B------:R-:W0:Y:S02]  /*0370*/  MUFU.EX2 R0, R6 ;  /* 0x0000000600007308 */ /* 0x000e240000000800 */
[----:B0-----:R-:W-:-:S06]  /*0380*/  @!P0 FMUL R0, R0, R0 ;  /* 0x0000000000008220 */ /* 0x001fcc0000400000 */
[----:B------:R-:W0:Y:S01]  /*0390*/  FCHK P0, R0, R4 ;  /* 0x0000000400007302 */ /* 0x000e220000000000 */
[----:B------:R-:W-:-:S04]  /*03a0*/  FFMA R8, R0, R7, RZ ;  /* 0x0000000700087223 */ /* 0x000fc800000000ff */
[----:B------:R-:W-:-:S04]  /*03b0*/  FFMA R12, -R4, R8, R0 ;  /* 0x00000008040c7223 */ /* 0x000fc80000000100 */
[----:B------:R-:W-:Y:S01]  /*03c0*/  FFMA R8, R7, R12, R8 ;  /* 0x0000000c07087223 */ /* 0x000fe20000000008 */
[----:B0-----:R-:W-:Y:S06]  /*03d0*/  @!P0 BRA `(.L_x_3) ;  /* 0x00000000000c8947 */ /* 0x001fec0003800000 */
[----:B------:R-:W-:-:S07]  /*03e0*/  MOV R7, 0x400 ;  /* 0x0000040000077802 */ /* 0x000fce0000000f00 */
[----:B------:R-:W-:Y:S05]  /*03f0*/  CALL.REL.NOINC `($__internal_0_$__cuda_sm3x_div_rn_noftz_f32_slowpath) ;  /* 0x0000001000c87944 */ /* 0x000fea0003c00000 */
[----:B------:R-:W-:-:S07]  /*0400*/  MOV R8, R0 ;  /* 0x0000000000087202 */ /* 0x000fce0000000f00 */
.L_x_3:
[----:B------:R-:W-:Y:S05]  /*0410*/  BSYNC.RECONVERGENT B3 ;  /* 0x0000000000037941 */ /* 0x000fea0003800200 */
.L_x_2:
[----:B------:R-:W-:Y:S01]  /*0420*/  FADD R9, -R5, R9 ;  /* 0x0000000905097221 */ /* 0x000fe20000000100 */
[----:B------:R-:W0:Y:S01]  /*0430*/  MUFU.RCP R15, R4 ;  /* 0x00000004000f7308 */ /* 0x000e220000001000 */
[----:B------:R-:W-:Y:S02]  /*0440*/  BSSY.RECONVERGENT B3, `(.L_x_4) ;  /* 0x0000011000037945 */ /* 0x000fe40003800200 */
[----:B------:R-:W-:-:S05]  /*0450*/  FMUL R9, R9, 1.4426950216293334961 ;  /* 0x3fb8aa3b09097820 */ /* 0x000fca0000400000 */
[----:B------:R-:W-:Y:S01]  /*0460*/  FSETP.GEU.AND P0, PT, R9, -126, PT ;  /* 0xc2fc00000900780b */ /* 0x000fe20003f0e000 */
[----:B0-----:R-:W-:-:S12]  /*0470*/  FFMA R0, -R4, R15, 1 ;  /* 0x3f80000004007423 */ /* 0x001fd8000000010f */
[----:B------:R-:W-:Y:S01]  /*0480*/  @!P0 FMUL R9, R9, 0.5 ;  /* 0x3f00000009098820 */ /* 0x000fe20000400000 */
[----:B------:R-:W-:-:S03]  /*0490*/  FFMA R0, R15, R0, R15 ;  /* 0x000000000f007223 */ /* 0x000fc6000000000f */
[----:B------:R-:W0:Y:S02]  /*04a0*/  MUFU.EX2 R7, R9 ;  /* 0x0000000900077308 */ /* 0x000e240000000800 */
[----:B0-----:R-:W-:-:S06]  /*04b0*/  @!P0 FMUL R7, R7, R7 ;  /* 0x0000000707078220 */ /* 0x001fcc0000400000 */
[----:B------:R-:W0:Y:S01]  /*04c0*/  FCHK P0, R7, R4 ;  /* 0x0000000407007302 */ /* 0x000e220000000000 */
[----:B------:R-:W-:-:S04]  /*04d0*/  FFMA R15, R0, R7, RZ ;  /* 0x00000007000f7223 */ /* 0x000fc800000000ff */
[----:B------:R-:W-:-:S04]  /*04e0*/  FFMA R6, -R4, R15, R7 ;  /* 0x0000000f04067223 */ /* 0x000fc80000000107 */
[----:B------:R-:W-:Y:S01]  /*04f0*/  FFMA R6, R0, R6, R15 ;  /* 0x0000000600067223 */ /* 0x000fe2000000000f */
[----:B0-----:R-:W-:Y:S06]  /*0500*/  @!P0 BRA `(.L_x_5) ;  /* 0x0000000000108947 */ /* 0x001fec0003800000 */
[----:B------:R-:W-:Y:S02]  /*0510*/  MOV R0, R7 ;  /* 0x0000000700007202 */ /* 0x000fe40000000f00 */
[----:B------:R-:W-:-:S07]  /*0520*/  MOV R7, 0x540 ;  /* 0x0000054000077802 */ /* 0x000fce0000000f00 */
[----:B------:R-:W-:Y:S05]  /*0530*/  CALL.REL.NOINC `($__internal_0_$__cuda_sm3x_div_rn_noftz_f32_slowpath) ;  /* 0x0000001000787944 */ /* 0x000fea0003c00000 */
[----:B------:R-:W-:-:S07]  /*0540*/  MOV R6, R0 ;  /* 0x0000000000067202 */ /* 0x000fce0000000f00 */
.L_x_5:
[----:B------:R-:W-:Y:S05]  /*0550*/  BSYNC.RECONVERGENT B3 ;  /* 0x0000000000037941 */ /* 0x000fea0003800200 */
.L_x_4:
[----:B------:R-:W-:Y:S01]  /*0560*/  FADD R10, -R5, R10 ;  /* 0x0000000a050a7221 */ /* 0x000fe20000000100 */
[----:B------:R-:W0:Y:S01]  /*0570*/  MUFU.RCP R9, R4 ;  /* 0x0000000400097308 */ /* 0x000e220000001000 */
[----:B------:R-:W-:Y:S02]  /*0580*/  BSSY.RECONVERGENT B3, `(.L_x_6) ;  /* 0x0000012000037945 */ /* 0x000fe40003800200 */
[----:B------:R-:W-:-:S05]  /*0590*/  FMUL R10, R10, 1.4426950216293334961 ;  /* 0x3fb8aa3b0a0a7820 */ /* 0x000fca0000400000 */
[----:B------:R-:W-:Y:S01]  /*05a0*/  FSETP.GEU.AND P0, PT, R10, -126, PT ;  /* 0xc2fc00000a00780b */ /* 0x000fe20003f0e000 */
[----:B0-----:R-:W-:-:S12]  /*05b0*/  FFMA R0, -R4, R9, 1 ;  /* 0x3f80000004007423 */ /* 0x001fd80000000109 */
[----:B------:R-:W-:Y:S01]  /*05c0*/  @!P0 FMUL R10, R10, 0.5 ;  /* 0x3f0000000a0a8820 */ /* 0x000fe20000400000 */
[----:B------:R-:W-:Y:S01]  /*05d0*/  FFMA R0, R9, R0, R9 ;  /* 0x0000000009007223 */ /* 0x000fe20000000009 */
[----:B------:R-:W-:Y:S02]  /*05e0*/  MOV R9, R6 ;  /* 0x0000000600097202 */ /* 0x000fe40000000f00 */
[----:B------:R-:W0:Y:S02]  /*05f0*/  MUFU.EX2 R7, R10 ;  /* 0x0000000a00077308 */ /* 0x000e240000000800 */
[----:B0-----:R-:W-:-:S06]  /*0600*/  @!P0 FMUL R7, R7, R7 ;  /* 0x0000000707078220 */ /* 0x001fcc0000400000 */
[----:B------:R-:W0:Y:S01]  /*0610*/  FCHK P0, R7, R4 ;  /* 0x0000000407007302 */ /* 0x000e220000000000 */
[----:B------:R-:W-:-:S04]  /*0620*/  FFMA R15, R0, R7, RZ ;  /* 0x00000007000f7223 */ /* 0x000fc800000000ff */
[----:B------:R-:W-:-:S04]  /*0630*/  FFMA R12, -R4, R15, R7 ;  /* 0x0000000f040c7223 */ /* 0x000fc80000000107 */
[----:B------:R-:W-:Y:S01]  /*0640*/  FFMA R10, R0, R12, R15 ;  /* 0x0000000c000a7223 */ /* 0x000fe2000000000f */
[----:B0-----:R-:W-:Y:S06]  /*0650*/  @!P0 BRA `(.L_x_7) ;  /* 0x0000000000108947 */ /* 0x001fec0003800000 */
[----:B------:R-:W-:Y:S01]  /*0660*/  IMAD.MOV.U32 R0, RZ, RZ, R7 ;  /* 0x000000ffff007224 */ /* 0x000fe200078e0007 */
[----:B------:R-:W-:-:S07]  /*0670*/  MOV R7, 0x690 ;  /* 0x0000069000077802 */ /* 0x000fce0000000f00 */
[----:B------:R-:W-:Y:S05]  /*0680*/  CALL.REL.NOINC `($__internal_0_$__cuda_sm3x_div_rn_noftz_f32_slowpath) ;  /* 0x0000001000247944 */ /* 0x000fea0003c00000 */
[----:B------:R-:W-:-:S07]  /*0690*/  MOV R10, R0 ;  /* 0x00000000000a7202 */ /* 0x000fce0000000f00 */
.L_x_7:
[----:B------:R-:W-:Y:S05]  /*06a0*/  BSYNC.RECONVERGENT B3 ;  /* 0x0000000000037941 */ /* 0x000fea0003800200 */
.L_x_6:
        /* <DEDUP_REMOVED lines=18> */
.L_x_9:
[----:B------:R-:W-:Y:S05]  /*07d0*/  BSYNC.RECONVERGENT B3 ;  /* 0x0000000000037941 */ /* 0x000fea0003800200 */
.L_x_8:
[----:B------:R-:W-:Y:S01]  /*07e0*/  IADD3 R6, PT, PT, R13, 0x4, RZ ;  /* 0x000000040d067810 */ /* 0x000fe20007ffe0ff */
[----:B------:R-:W-:Y:S01]  /*07f0*/  BSSY.RECONVERGENT B0, `(.L_x_10) ;  /* 0x0000011000007945 */ /* 0x000fe20003800200 */
[----:B------:R-:W-:Y:S02]  /*0800*/  MOV R11, R0 ;  /* 0x00000000000b7202 */ /* 0x000fe40000000f00 */
[----:B------:R-:W-:-:S04]  /*0810*/  ISETP.GE.AND P0, PT, R3, R6, PT ;  /* 0x000000060300720c */ /* 0x000fc80003f06270 */
[----:B------:R-:W-:-:S13]  /*0820*/  ISETP.LT.OR P0, PT, R3, R13, P0 ;  /* 0x0000000d0300720c */ /* 0x000fda0000701670 */
[----:B------:R-:W-:Y:S05]  /*0830*/  @P0 BRA `(.L_x_11) ;  /* 0x0000000000300947 */ /* 0x000fea0003800000 */
[----:B------:R-:W-:-:S04]  /*0840*/  IADD3 R0, PT, PT, R3, -R13, RZ ;  /* 0x8000000d03007210 */ /* 0x000fc80007ffe0ff */
[----:B------:R-:W-:-:S13]  /*0850*/  ISETP.NE.AND P0, PT, R0, RZ, PT ;  /* 0x000000ff0000720c */ /* 0x000fda0003f05270 */
[----:B------:R-:W-:Y:S05]  /*0860*/  @!P0 BRA `(.L_x_12) ;  /* 0x0000000000208947 */ /* 0x000fea0003800000 */
[----:B------:R-:W-:-:S13]  /*0870*/  ISETP.NE.AND P0, PT, R0, 0x1, PT ;  /* 0x000000010000780c */ /* 0x000fda0003f05270 */
[----:B------:R-:W-:Y:S05]  /*0880*/  @!P0 BRA `(.L_x_13) ;  /* 0x0000000000108947 */ /* 0x000fea0003800000 */
[----:B------:R-:W-:-:S13]  /*0890*/  ISETP.NE.AND P0, PT, R0, 0x2, PT ;  /* 0x000000020000780c */ /* 0x000fda0003f05270 */
[----:B------:R-:W-:Y:S01]  /*08a0*/  @!P0 FADD R10, R10, -1 ;  /* 0xbf8000000a0a8421 */ /* 0x000fe20000000000 */
[----:B------:R-:W-:Y:S01]  /*08b0*/  @P0 FADD R11, R11, -1 ;  /* 0xbf8000000b0b0421 */ /* 0x000fe20000000000 */
[----:B------:R-:W-:Y:S06]  /*08c0*/  BRA `(.L_x_11) ;  /* 0x00000000000c7947 */ /* 0x000fec0003800000 */
.L_x_13:
[----:B------:R-:W-:Y:S01]  /*08d0*/  FADD R9, R9, -1 ;  /* 0xbf80000009097421 */ /* 0x000fe20000000000 */
[----:B------:R-:W-:Y:S06]  /*08e0*/  BRA `(.L_x_11) ;  /* 0x0000000000047947 */ /* 0x000fec0003800000 */
.L_x_12:
[----:B------:R-:W-:-:S07]  /*08f0*/  FADD R8, R8, -1 ;  /* 0xbf80000008087421 */ /* 0x000fce0000000000 */
.L_x_11:
[----:B------:R-:W-:Y:S05]  /*0900*/  BSYNC.RECONVERGENT B0 ;  /* 0x0000000000007941 */ /* 0x000fea0003800200 */
.L_x_10:
[----:B------:R-:W-:Y:S01]  /*0910*/  IMAD.WIDE.U32 R14, R14, 0x10, R28 ;  /* 0x000000100e0e7825 */ /* 0x000fe200078e001c */
[----:B------:R-:W-:-:S04]  /*0920*/  IADD3 R13, PT, PT, R22, R13, RZ ;  /* 0x0000000d160d7210 */ /* 0x000fc80007ffe0ff */
[----:B------:R0:W-:Y:S03]  /*0930*/  STG.E.128 desc[UR4][R14.64], R8 ;  /* 0x000000080e007986 */ /* 0x0001e6000c101d04 */
.L_x_1:
[----:B------:R-:W-:Y:S05]  /*0940*/  BSYNC.RECONVERGENT B2 ;  /* 0x0000000000027941 */ /* 0x000fea0003800200 */
.L_x_0:
[----:B-----5:R-:W-:Y:S01]  /*0950*/  IADD3 R23, PT, PT, R3, -R13, RZ ;  /* 0x8000000d03177210 */ /* 0x020fe20007ffe0ff */
[C---:B------:R-:W-:Y:S01]  /*0960*/  IMAD.IADD R21, R22.reuse, 0x1, R13 ;  /* 0x0000000116157824 */ /* 0x040fe200078e020d */
[C---:B------:R-:W-:Y:S02]  /*0970*/  IADD3 R24, PT, PT, R22.reuse, -0x4, RZ ;  /* 0xfffffffc16187810 */ /* 0x040fe40007ffe0ff */
[----:B------:R-:W-:-:S07]  /*0980*/  IADD3 R22, PT, PT, -R22, R23, RZ ;  /* 0x0000001716167210 */ /* 0x000fce0007ffe1ff */
.L_x_34:
[----:B------:R-:W-:-:S05]  /*0990*/  SHF.R.U32.HI R25, RZ, 0x2, R13 ;  /* 0x00000002ff197819 */ /* 0x000fca000001160d */
[----:B01----:R-:W-:-:S06]  /*09a0*/  IMAD.WIDE.U32 R8, R25, 0x10, R30 ;  /* 0x0000001019087825 */ /* 0x003fcc00078e001e */
[----:B------:R-:W2:Y:S01]  /*09b0*/  LDG.E.128.CONSTANT R8, desc[UR4][R8.64] ;  /* 0x0000000408087981 */ /* 0x000ea2000c1e9d00 */
[----:B------:R-:W0:Y:S01]  /*09c0*/  MUFU.RCP R15, R4 ;  /* 0x00000004000f7308 */ /* 0x000e220000001000 */
[----:B------:R-:W-:Y:S01]  /*09d0*/  BSSY.RECONVERGENT B2, `(.L_x_14) ;  /* 0x0000012000027945 */ /* 0x000fe20003800200 */
[----:B--2---:R-:W-:-:S04]  /*09e0*/  FADD R0, -R5, R8 ;  /* 0x0000000805007221 */ /* 0x004fc80000000100 */
[----:B------:R-:W-:Y:S01]  /*09f0*/  FMUL R6, R0, 1.4426950216293334961 ;  /* 0x3fb8aa3b00067820 */ /* 0x000fe20000400000 */
[----:B0-----:R-:W-:-:S04]  /*0a00*/  FFMA R0, -R4, R15, 1 ;  /* 0x3f80000004007423 */ /* 0x001fc8000000010f */
[----:B------:R-:W-:Y:S01]  /*0a10*/  FSETP.GEU.AND P0, PT, R6, -126, PT ;  /* 0xc2fc00000600780b */ /* 0x000fe20003f0e000 */
[----:B------:R-:W-:-:S12]  /*0a20*/  FFMA R0, R15, R0, R15 ;  /* 0x000000000f007223 */ /* 0x000fd8000000000f */
        /* <DEDUP_REMOVED lines=12> */
.L_x_15:
[----:B------:R-:W-:Y:S05]  /*0af0*/  BSYNC.RECONVERGENT B2 ;  /* 0x0000000000027941 */ /* 0x000fea0003800200 */
.L_x_14:
        /* <DEDUP_REMOVED lines=19> */
.L_x_17:
[----:B------:R-:W-:Y:S05]  /*0c30*/  BSYNC.RECONVERGENT B2 ;  /* 0x0000000000027941 */ /* 0x000fea0003800200 */
.L_x_16:
        /* <DEDUP_REMOVED lines=20> */
.L_x_19:
[----:B------:R-:W-:Y:S05]  /*0d80*/  BSYNC.RECONVERGENT B2 ;  /* 0x0000000000027941 */ /* 0x000fea0003800200 */
.L_x_18:
        /* <DEDUP_REMOVED lines=18> */
.L_x_21:
[----:B------:R-:W-:Y:S05]  /*0eb0*/  BSYNC.RECONVERGENT B2 ;  /* 0x0000000000027941 */ /* 0x000fea0003800200 */
.L_x_20:
[----:B------:R-:W-:Y:S01]  /*0ec0*/  IADD3 R27, PT, PT, R13, 0x4, RZ ;  /* 0x000000040d1b7810 */ /* 0x000fe20007ffe0ff */
[----:B------:R-:W-:Y:S01]  /*0ed0*/  BSSY.RECONVERGENT B0, `(.L_x_22) ;  /* 0x0000012000007945 */ /* 0x000fe20003800200 */
[----:B------:R-:W-:Y:S02]  /*0ee0*/  MOV R11, R0 ;  /* 0x00000000000b7202 */ /* 0x000fe40000000f00 */
[----:B------:R-:W-:-:S04]  /*0ef0*/  ISETP.GE.AND P0, PT, R3, R27, PT ;  /* 0x0000001b0300720c */ /* 0x000fc80003f06270 */
[----:B------:R-:W-:-:S13]  /*0f00*/  ISETP.LT.OR P0, PT, R3, R13, P0 ;  /* 0x0000000d0300720c */ /* 0x000fda0000701670 */
[----:B------:R-:W-:Y:S05]  /*0f10*/  @P0 BRA `(.L_x_23) ;  /* 0x0000000000340947 */ /* 0x000fea0003800000 */
[----:B------:R-:W-:-:S04]  /*0f20*/  MOV R0, 0xffffffff ;  /* 0xffffffff00007802 */ /* 0x000fc80000000f00 */
[----:B------:R-:W-:-:S04]  /*0f30*/  VIADDMNMX.U32 R0, R23, R0, 0x2, PT ;  /* 0x0000000217007446 */ /* 0x000fc80003800000 */
[----:B------:R-:W-:-:S04]  /*0f40*/  SHF.L.U32 R0, R0, 0x2, RZ ;  /* 0x0000000200007819 */ /* 0x000fc800000006ff */
[----:B------:R-:W0:Y:S02]  /*0f50*/  LDC R6, c[0x2][R0] ;  /* 0x0080000000067b82 */ /* 0x000e240000000800 */
[----:B0-----:R-:W-:-:S04]  /*0f60*/  SHF.R.S32.HI R7, RZ, 0x1f, R6 ;  /* 0x0000001fff077819 */ /* 0x001fc80000011406 */
.L_x_63:
[----:B------:R-:W-:Y:S05]  /*0f70*/  BRX R6 -0xf80                                                                (*"BRANCH_TARGETS .L_x_64,.L_x_65,.L_x_66"*) ;  /* 0xfffffff006207949 */ /* 0x000fea000383ffff */
.L_x_66:
[----:B------:R-:W-:-:S13]  /*0f80*/  ISETP.NE.AND P0, PT, R23, RZ, PT ;  /* 0x000000ff1700720c */ /* 0x000fda0003f05270 */
[----:B------:R-:W-:Y:S01]  /*0f90*/  @!P0 FADD R8, R8, -1 ;  /* 0xbf80000008088421 */ /* 0x000fe20000000000 */
[----:B------:R-:W-:Y:S01]  /*0fa0*/  @P0 FADD R11, R11, -1 ;  /* 0xbf8000000b0b0421 */ /* 0x000fe20000000000 */
[----:B------:R-:W-:Y:S06]  /*0fb0*/  BRA `(.L_x_23) ;  /* 0x00000000000c7947 */ /* 0x000fec0003800000 */
.L_x_64:
[----:B------:R-:W-:Y:S01]  /*0fc0*/  FADD R9, R9, -1 ;  /* 0xbf80000009097421 */ /* 0x000fe20000000000 */
[----:B------:R-:W-:Y:S06]  /*0fd0*/  BRA `(.L_x_23) ;  /* 0x0000000000047947 */ /* 0x000fec0003800000 */
.L_x_65:
[----:B------:R-:W-:-:S07]  /*0fe0*/  FADD R10, R10, -1 ;  /* 0xbf8000000a0a7421 */ /* 0x000fce0000000000 */
.L_x_23:
[----:B------:R-:W-:Y:S05]  /*0ff0*/  BSYNC.RECONVERGENT B0 ;  /* 0x0000000000007941 */ /* 0x000fea0003800200 */
.L_x_22:
[----:B------:R-:W-:-:S05]  /*1000*/  SHF.R.U32.HI R26, RZ, 0x2, R21 ;  /* 0x00000002ff1a7819 */ /* 0x000fca0000011615 */
[----:B------:R-:W-:-:S06]  /*1010*/  IMAD.WIDE.U32 R12, R26, 0x10, R30 ;  /* 0x000000101a0c7825 */ /* 0x000fcc00078e001e */
[----:B------:R-:W2:Y:S01]  /*1020*/  LDG.E.128.CONSTANT R12, desc[UR4][R12.64] ;  /* 0x000000040c0c7981 */ /* 0x000ea2000c1e9d00 */
[----:B------:R-:W0:Y:S01]  /*1030*/  MUFU.RCP R19, R4 ;  /* 0x0000000400137308 */ /* 0x000e220000001000 */
[----:B------:R-:W-:Y:S01]  /*1040*/  IMAD.WIDE.U32 R6, R25, 0x10, R28 ;  /* 0x0000001019067825 */ /* 0x000fe200078e001c */
[----:B------:R-:W-:Y:S04]  /*1050*/  BSSY.RECONVERGENT B2, `(.L_x_24) ;  /* 0x0000013000027945 */ /* 0x000fe80003800200 */
[----:B------:R1:W-:Y:S01]  /*1060*/  STG.E.128 desc[UR4][R6.64], R8 ;  /* 0x0000000806007986 */ /* 0x0003e2000c101d04 */
        /* <DEDUP_REMOVED lines=12> */
[----:B01----:R-:W-:Y:S06]  /*1130*/  @!P0 BRA `(.L_x_25) ;  /* 0x0000000000108947 */ /* 0x003fec0003800000 */
[----:B------:R-:W-:Y:S02]  /*1140*/  MOV R0, R17 ;  /* 0x0000001100007202 */ /* 0x000fe40000000f00 */
[----:B------:R-:W-:-:S07]  /*1150*/  MOV R7, 0x1170 ;  /* 0x0000117000077802 */ /* 0x000fce0000000f00 */
[----:B------:R-:W-:Y:S05]  /*1160*/  CALL.REL.NOINC `($__internal_0_$__cuda_sm3x_div_rn_noftz_f32_slowpath) ;  /* 0x00000004006c7944 */ /* 0x000fea0003c00000 */
[----:B------:R-:W-:-:S07]  /*1170*/  IMAD.MOV.U32 R12, RZ, RZ, R0 ;  /* 0x000000ffff0c7224 */ /* 0x000fce00078e0000 */
.L_x_25:
[----:B------:R-:W-:Y:S05]  /*1180*/  BSYNC.RECONVERGENT B2 ;  /* 0x0000000000027941 */ /* 0x000fea0003800200 */
.L_x_24:
[----:B------:R-:W-:Y:S01]  /*1190*/  FADD R13, -R5, R13 ;  /* 0x0000000d050d7221 */ /* 0x000fe20000000100 */
[----:B------:R-:W0:Y:S01]  /*11a0*/  MUFU.RCP R9, R4 ;  /* 0x0000000400097308 */ /* 0x000e220000001000 */
[----:B------:R-:W-:Y:S01]  /*11b0*/  BSSY.RECONVERGENT B2, `(.L_x_26) ;  /* 0x0000012000027945 */ /* 0x000fe20003800200 */
[----:B------:R-:W-:Y:S01]  /*11c0*/  MOV R8, R12 ;  /* 0x0000000c00087202 */ /* 0x000fe20000000f00 */
        /* <DEDUP_REMOVED lines=16> */
.L_x_27:
[----:B------:R-:W-:Y:S05]  /*12d0*/  BSYNC.RECONVERGENT B2 ;  /* 0x0000000000027941 */ /* 0x000fea0003800200 */
.L_x_26:
        /* <DEDUP_REMOVED lines=19> */
.L_x_29:
[----:B------:R-:W-:Y:S05]  /*1410*/  BSYNC.RECONVERGENT B2 ;  /* 0x0000000000027941 */ /* 0x000fea0003800200 */
.L_x_28:
        /* <DEDUP_REMOVED lines=18> */
.L_x_31:
[----:B------:R-:W-:Y:S05]  /*1540*/  BSYNC.RECONVERGENT B2 ;  /* 0x0000000000027941 */ /* 0x000fea0003800200 */
.L_x_30:
[----:B------:R-:W-:Y:S01]  /*1550*/  IADD3 R6, PT, PT, R24, R27, RZ ;  /* 0x0000001b18067210 */ /* 0x000fe20007ffe0ff */
[----:B------:R-:W-:Y:S01]  /*1560*/  BSSY.RECONVERGENT B0, `(.L_x_32) ;  /* 0x0000012000007945 */ /* 0x000fe20003800200 */
[----:B------:R-:W-:-:S03]  /*1570*/  MOV R11, R0 ;  /* 0x00000000000b7202 */ /* 0x000fc60000000f00 */
[----:B------:R-:W-:-:S05]  /*1580*/  VIADD R13, R6, 0x4 ;  /* 0x00000004060d7836 */ /* 0x000fca0000000000 */
[----:B------:R-:W-:-:S04]  /*1590*/  ISETP.GE.AND P0, PT, R3, R13, PT ;  /* 0x0000000d0300720c */ /* 0x000fc80003f06270 */
[----:B------:R-:W-:-:S13]  /*15a0*/  ISETP.LT.OR P0, PT, R3, R6, P0 ;  /* 0x000000060300720c */ /* 0x000fda0000701670 */
[----:B------:R-:W-:Y:S05]  /*15b0*/  @P0 BRA `(.L_x_33) ;  /* 0x0000000000300947 */ /* 0x000fea0003800000 */
[----:B------:R-:W-:-:S04]  /*15c0*/  VIMNMX.U32 R0, PT, PT, R22, 0x2, PT ;  /* 0x0000000216007848 */ /* 0x000fc80003fe0000 */
[----:B------:R-:W-:-:S04]  /*15d0*/  SHF.L.U32 R0, R0, 0x2, RZ ;  /* 0x0000000200007819 */ /* 0x000fc800000006ff */
[----:B------:R-:W0:Y:S02]  /*15e0*/  LDC R6, c[0x2][R0+0xc] ;  /* 0x0080030000067b82 */ /* 0x000e240000000800 */
[----:B0-----:R-:W-:-:S04]  /*15f0*/  SHF.R.S32.HI R7, RZ, 0x1f, R6 ;  /* 0x0000001fff077819 */ /* 0x001fc80000011406 */
.L_x_67:
[----:B------:R-:W-:Y:S05]  /*1600*/  BRX R6 -0x1610                                                               (*"BRANCH_TARGETS .L_x_68,.L_x_69,.L_x_70"*) ;  /* 0xffffffe8067c7949 */ /* 0x000fea000383ffff */
.L_x_70:
[----:B------:R-:W-:-:S13]  /*1610*/  ISETP.NE.AND P0, PT, R22, 0x2, PT ;  /* 0x000000021600780c */ /* 0x000fda0003f05270 */
[----:B------:R-:W-:Y:S01]  /*1620*/  @!P0 FADD R10, R10, -1 ;  /* 0xbf8000000a0a8421 */ /* 0x000fe20000000000 */
[----:B------:R-:W-:Y:S01]  /*1630*/  @P0 FADD R11, R11, -1 ;  /* 0xbf8000000b0b0421 */ /* 0x000fe20000000000 */
[----:B------:R-:W-:Y:S06]  /*1640*/  BRA `(.L_x_33) ;  /* 0x00000000000c7947 */ /* 0x000fec0003800000 */
.L_x_69:
[----:B------:R-:W-:Y:S01]  /*1650*/  FADD R9, R9, -1 ;  /* 0xbf80000009097421 */ /* 0x000fe20000000000 */
[----:B------:R-:W-:Y:S06]  /*1660*/  BRA `(.L_x_33) ;  /* 0x0000000000047947 */ /* 0x000fec0003800000 */
.L_x_68:
[----:B------:R-:W-:-:S07]  /*1670*/  FADD R8, R8, -1 ;  /* 0xbf80000008087421 */ /* 0x000fce0000000000 */
.L_x_33:
[----:B------:R-:W-:Y:S05]  /*1680*/  BSYNC.RECONVERGENT B0 ;  /* 0x0000000000007941 */ /* 0x000fea0003800200 */
.L_x_32:
[----:B------:R-:W-:Y:S01]  /*1690*/  IMAD.WIDE.U32 R26, R26, 0x10, R28 ;  /* 0x000000101a1a7825 */ /* 0x000fe200078e001c */
[----:B------:R-:W-:Y:S02]  /*16a0*/  IADD3 R13, PT, PT, R24, R13, RZ ;  /* 0x0000000d180d7210 */ /* 0x000fe40007ffe0ff */
[C---:B------:R-:W-:Y:S01]  /*16b0*/  LEA R21, R2.reuse, R21, 0x3 ;  /* 0x0000001502157211 */ /* 0x040fe200078e18ff */
[C---:B------:R-:W-:Y:S01]  /*16c0*/  IMAD R22, R2.reuse, -0x8, R22 ;  /* 0xfffffff802167824 */ /* 0x040fe200078e0216 */
[----:B------:R1:W-:Y:S01]  /*16d0*/  STG.E.128 desc[UR4][R26.64], R8 ;  /* 0x000000081a007986 */ /* 0x0003e2000c101d04 */
[----:B------:R-:W-:Y:S01]  /*16e0*/  ISETP.GE.U32.AND P0, PT, R13, 0x20000, PT ;  /* 0x000200000d00780c */ /* 0x000fe20003f06070 */
[----:B------:R-:W-:-:S12]  /*16f0*/  IMAD R23, R2, -0x8, R23 ;  /* 0xfffffff802177824 */ /* 0x000fd800078e0217 */
[----:B------:R-:W-:Y:S05]  /*1700*/  @!P0 BRA `(.L_x_34) ;  /* 0xfffffff000a08947 */ /* 0x000fea000383ffff */
[----:B------:R-:W-:Y:S05]  /*1710*/  EXIT ;  /* 0x000000000000794d */ /* 0x000fea0003800000 */
        .weak           $__internal_0_$__cuda_sm3x_div_rn_noftz_f32_slowpath
        .type           $__internal_0_$__cuda_sm3x_div_rn_noftz_f32_slowpath,@function
        .size           $__internal_0_$__cuda_sm3x_div_rn_noftz_f32_slowpath,(.L_x_71 - $__internal_0_$__cuda_sm3x_div_rn_noftz_f32_slowpath)
$__internal_0_$__cuda_sm3x_div_rn_noftz_f32_slowpath:
[----:B------:R-:W-:Y:S01]  /*1720*/  SHF.R.U32.HI R16, RZ, 0x17, R4 ;  /* 0x00000017ff107819 */ /* 0x000fe20000011604 */
[----:B------:R-:W-:Y:S01]  /*1730*/  BSSY.RECONVERGENT B0, `(.L_x_35) ;  /* 0x0000064000007945 */ /* 0x000fe20003800200 */
[----:B------:R-:W-:Y:S02]  /*1740*/  SHF.R.U32.HI R19, RZ, 0x17, R0 ;  /* 0x00000017ff137819 */ /* 0x000fe40000011600 */
[----:B------:R-:W-:Y:S02]  /*1750*/  LOP3.LUT R16, R16, 0xff, RZ, 0xc0, !PT ;  /* 0x000000ff10107812 */ /* 0x000fe400078ec0ff */
[----:B------:R-:W-:Y:S02]  /*1760*/  LOP3.LUT R19, R19, 0xff, RZ, 0xc0, !PT ;  /* 0x000000ff13137812 */ /* 0x000fe400078ec0ff */
[----:B------:R-:W-:Y:S02]  /*1770*/  IADD3 R6, PT, PT, R16, -0x1, RZ ;  /* 0xffffffff10067810 */ /* 0x000fe40007ffe0ff */
[----:B------:R-:W-:-:S02]  /*1780*/  IADD3 R12, PT, PT, R19, -0x1, RZ ;  /* 0xffffffff130c7810 */ /* 0x000fc40007ffe0ff */
[----:B------:R-:W-:Y:S02]  /*1790*/  ISETP.GT.U32.AND P0, PT, R6, 0xfd, PT ;  /* 0x000000fd0600780c */ /* 0x000fe40003f04070 */
[----:B------:R-:W-:Y:S02]  /*17a0*/  MOV R17, R4 ;  /* 0x0000000400117202 */ /* 0x000fe40000000f00 */
[----:B------:R-:W-:-:S13]  /*17b0*/  ISETP.GT.U32.OR P0, PT, R12, 0xfd, P0 ;  /* 0x000000fd0c00780c */ /* 0x000fda0000704470 */
[----:B------:R-:W-:Y:S01]  /*17c0*/  @!P0 IMAD.MOV.U32 R20, RZ, RZ, RZ ;  /* 0x000000ffff148224 */ /* 0x000fe200078e00ff */
[----:B------:R-:W-:Y:S06]  /*17d0*/  @!P0 BRA `(.L_x_36) ;  /* 0x00000000005c8947 */ /* 0x000fec0003800000 */
[----:B------:R-:W-:Y:S02]  /*17e0*/  FSETP.GTU.FTZ.AND P0, PT, |R0|, +INF , PT ;  /* 0x7f8000000000780b */ /* 0x000fe40003f1c200 */
[----:B------:R-:W-:-:S04]  /*17f0*/  FSETP.GTU.FTZ.AND P1, PT, |R4|, +INF , PT ;  /* 0x7f8000000400780b */ /* 0x000fc80003f3c200 */
[----:B------:R-:W-:-:S13]  /*1800*/  PLOP3.LUT P0, PT, P0, P1, PT, 0xf8, 0x8f ;  /* 0x00000000008f781c */ /* 0x000fda0000703f70 */
[----:B------:R-:W-:Y:S05]  /*1810*/  @P0 BRA `(.L_x_37) ;  /* 0x0000000400500947 */ /* 0x000fea0003800000 */
[----:B------:R-:W-:-:S13]  /*1820*/  LOP3.LUT P0, RZ, R17, 0x7fffffff, R0, 0xc8, !PT ;  /* 0x7fffffff11ff7812 */ /* 0x000fda000780c800 */
[----:B------:R-:W-:Y:S05]  /*1830*/  @!P0 BRA `(.L_x_38) ;  /* 0x0000000400408947 */ /* 0x000fea0003800000 */
[----:B------:R-:W-:Y:S02]  /*1840*/  FSETP.NEU.FTZ.AND P2, PT, |R0|, +INF , PT ;  /* 0x7f8000000000780b */ /* 0x000fe40003f5d200 */
[----:B------:R-:W-:Y:S02]  /*1850*/  FSETP.NEU.FTZ.AND P1, PT, |R4|, +INF , PT ;  /* 0x7f8000000400780b */ /* 0x000fe40003f3d200 */
[----:B------:R-:W-:-:S11]  /*1860*/  FSETP.NEU.FTZ.AND P0, PT, |R0|, +INF , PT ;  /* 0x7f8000000000780b */ /* 0x000fd60003f1d200 */
[----:B------:R-:W-:Y:S05]  /*1870*/  @!P1 BRA !P2, `(.L_x_38) ;  /* 0x0000000400309947 */ /* 0x000fea0005000000 */
[----:B------:R-:W-:-:S04]  /*1880*/  LOP3.LUT P2, RZ, R0, 0x7fffffff, RZ, 0xc0, !PT ;  /* 0x7fffffff00ff7812 */ /* 0x000fc8000784c0ff */
[----:B------:R-:W-:-:S13]  /*1890*/  PLOP3.LUT P1, PT, P1, P2, PT, 0x2f, 0xf2 ;  /* 0x0000000000f2781c */ /* 0x000fda0000f24577 */
[----:B------:R-:W-:Y:S05]  /*18a0*/  @P1 BRA `(.L_x_39) ;  /* 0x00000004001c1947 */ /* 0x000fea0003800000 */
[----:B------:R-:W-:-:S04]  /*18b0*/  LOP3.LUT P1, RZ, R17, 0x7fffffff, RZ, 0xc0, !PT ;  /* 0x7fffffff11ff7812 */ /* 0x000fc8000782c0ff */
[----:B------:R-:W-:-:S13]  /*18c0*/  PLOP3.LUT P0, PT, P0, P1, PT, 0x2f, 0xf2 ;  /* 0x0000000000f2781c */ /* 0x000fda0000702577 */
[----:B------:R-:W-:Y:S05]  /*18d0*/  @P0 BRA `(.L_x_40) ;  /* 0x0000000400040947 */ /* 0x000fea0003800000 */
[----:B------:R-:W-:Y:S02]  /*18e0*/  ISETP.GE.AND P0, PT, R12, RZ, PT ;  /* 0x000000ff0c00720c */ /* 0x000fe40003f06270 */
[----:B------:R-:W-:-:S11]  /*18f0*/  ISETP.GE.AND P1, PT, R6, RZ, PT ;  /* 0x000000ff0600720c */ /* 0x000fd60003f26270 */
[----:B------:R-:W-:Y:S01]  /*1900*/  @P0 MOV R20, RZ ;  /* 0x000000ff00140202 */ /* 0x000fe20000000f00 */
[----:B------:R-:W-:Y:S01]  /*1910*/  @!P0 FFMA R0, R0, 1.84467440737095516160e+19, RZ ;  /* 0x5f80000000008823 */ /* 0x000fe200000000ff */
[----:B------:R-:W-:Y:S01]  /*1920*/  @!P0 MOV R20, 0xffffffc0 ;  /* 0xffffffc000148802 */ /* 0x000fe20000000f00 */
[----:B------:R-:W-:-:S03]  /*1930*/  @!P1 FFMA R17, R4, 1.84467440737095516160e+19, RZ ;  /* 0x5f80000004119823 */ /* 0x000fc600000000ff */
[----:B------:R-:W-:-:S07]  /*1940*/  @!P1 IADD3 R20, PT, PT, R20, 0x40, RZ ;  /* 0x0000004014149810 */ /* 0x000fce0007ffe0ff */
.L_x_36:
[----:B------:R-:W-:Y:S01]  /*1950*/  LEA R12, R16, 0xc0800000, 0x17 ;  /* 0xc0800000100c7811 */ /* 0x000fe200078eb8ff */
[----:B------:R-:W-:Y:S01]  /*1960*/  BSSY.RECONVERGENT B1, `(.L_x_41) ;  /* 0x0000036000017945 */ /* 0x000fe20003800200 */
[----:B------:R-:W-:Y:S02]  /*1970*/  IADD3 R19, PT, PT, R19, -0x7f, RZ ;  /* 0xffffff8113137810 */ /* 0x000fe40007ffe0ff */
[----:B------:R-:W-:-:S03]  /*1980*/  IADD3 R12, PT, PT, -R12, R17, RZ ;  /* 0x000000110c0c7210 */ /* 0x000fc60007ffe1ff */
[C---:B------:R-:W-:Y:S01]  /*1990*/  IMAD R0, R19.reuse, -0x800000, R0 ;  /* 0xff80000013007824 */ /* 0x040fe200078e0200 */
[----:B------:R0:W1:Y:S01]  /*19a0*/  MUFU.RCP R17, R12 ;  /* 0x0000000c00117308 */ /* 0x0000620000001000 */
[----:B------:R-:W-:-:S04]  /*19b0*/  IADD3 R19, PT, PT, R19, 0x7f, -R16 ;  /* 0x0000007f13137810 */ /* 0x000fc80007ffe810 */
[----:B------:R-:W-:Y:S01]  /*19c0*/  IADD3 R20, PT, PT, R19, R20, RZ ;  /* 0x0000001413147210 */ /* 0x000fe20007ffe0ff */
[----:B0-----:R-:W-:-:S04]  /*19d0*/  FADD.FTZ R12, -R12, -RZ ;  /* 0x800000ff0c0c7221 */ /* 0x001fc80000010100 */
[----:B-1----:R-:W-:-:S04]  /*19e0*/  FFMA R6, R17, R12, 1 ;  /* 0x3f80000011067423 */ /* 0x002fc8000000000c */
[----:B------:R-:W-:-:S04]  /*19f0*/  FFMA R6, R17, R6, R17 ;  /* 0x0000000611067223 */ /* 0x000fc80000000011 */
[----:B------:R-:W-:-:S04]  /*1a00*/  FFMA R17, R0, R6, RZ ;  /* 0x0000000600117223 */ /* 0x000fc800000000ff */
[----:B------:R-:W-:-:S04]  /*1a10*/  FFMA R18, R12, R17, R0 ;  /* 0x000000110c127223 */ /* 0x000fc80000000000 */
[----:B------:R-:W-:-:S04]  /*1a20*/  FFMA R18, R6, R18, R17 ;  /* 0x0000001206127223 */ /* 0x000fc80000000011 */
[----:B------:R-:W-:-:S04]  /*1a30*/  FFMA R0, R12, R18, R0 ;  /* 0x000000120c007223 */ /* 0x000fc80000000000 */
[----:B------:R-:W-:-:S05]  /*1a40*/  FFMA R12, R6, R0, R18 ;  /* 0x00000000060c7223 */ /* 0x000fca0000000012 */
[----:B------:R-:W-:-:S04]  /*1a50*/  SHF.R.U32.HI R16, RZ, 0x17, R12 ;  /* 0x00000017ff107819 */ /* 0x000fc8000001160c */
[----:B------:R-:W-:-:S04]  /*1a60*/  LOP3.LUT R16, R16, 0xff, RZ, 0xc0, !PT ;  /* 0x000000ff10107812 */ /* 0x000fc800078ec0ff */
[----:B------:R-:W-:-:S05]  /*1a70*/  IADD3 R16, PT, PT, R16, R20, RZ ;  /* 0x0000001410107210 */ /* 0x000fca0007ffe0ff */
[----:B------:R-:W-:-:S05]  /*1a80*/  VIADD R17, R16, 0xffffffff ;  /* 0xffffffff10117836 */ /* 0x000fca0000000000 */
[----:B------:R-:W-:-:S13]  /*1a90*/  ISETP.GE.U32.AND P0, PT, R17, 0xfe, PT ;  /* 0x000000fe1100780c */ /* 0x000fda0003f06070 */
[----:B------:R-:W-:Y:S05]  /*1aa0*/  @!P0 BRA `(.L_x_42) ;  /* 0x0000000000808947 */ /* 0x000fea0003800000 */
[----:B------:R-:W-:-:S13]  /*1ab0*/  ISETP.GT.AND P0, PT, R16, 0xfe, PT ;  /* 0x000000fe1000780c */ /* 0x000fda0003f04270 */
[----:B------:R-:W-:Y:S05]  /*1ac0*/  @P0 BRA `(.L_x_43) ;  /* 0x00000000006c0947 */ /* 0x000fea0003800000 */
[----:B------:R-:W-:-:S13]  /*1ad0*/  ISETP.GE.AND P0, PT, R16, 0x1, PT ;  /* 0x000000011000780c */ /* 0x000fda0003f06270 */
[----:B------:R-:W-:Y:S05]  /*1ae0*/  @P0 BRA `(.L_x_44) ;  /* 0x0000000000740947 */ /* 0x000fea0003800000 */
[----:B------:R-:W-:Y:S02]  /*1af0*/  ISETP.GE.AND P0, PT, R16, -0x18, PT ;  /* 0xffffffe81000780c */ /* 0x000fe40003f06270 */
[----:B------:R-:W-:-:S11]  /*1b00*/  LOP3.LUT R12, R12, 0x80000000, RZ, 0xc0, !PT ;  /* 0x800000000c0c7812 */ /* 0x000fd600078ec0ff */
[----:B------:R-:W-:Y:S05]  /*1b10*/  @!P0 BRA `(.L_x_44) ;  /* 0x0000000000688947 */ /* 0x000fea0003800000 */
[CCC-:B------:R-:W-:Y:S01]  /*1b20*/  FFMA.RZ R17, R6.reuse, R0.reuse, R18.reuse ;  /* 0x0000000006117223 */ /* 0x1c0fe2000000c012 */
[CCC-:B------:R-:W-:Y:S01]  /*1b30*/  FFMA.RP R19, R6.reuse, R0.reuse, R18.reuse ;  /* 0x0000000006137223 */ /* 0x1c0fe20000008012 */
[----:B------:R-:W-:Y:S01]  /*1b40*/  FFMA.RM R6, R6, R0, R18 ;  /* 0x0000000006067223 */ /* 0x000fe20000004012 */
[C---:B------:R-:W-:Y:S02]  /*1b50*/  IADD3 R0, PT, PT, R16.reuse, 0x20, RZ ;  /* 0x0000002010007810 */ /* 0x040fe40007ffe0ff */
[----:B------:R-:W-:Y:S02]  /*1b60*/  LOP3.LUT R17, R17, 0x7fffff, RZ, 0xc0, !PT ;  /* 0x007fffff11117812 */ /* 0x000fe400078ec0ff */
[C---:B------:R-:W-:Y:S02]  /*1b70*/  ISETP.NE.AND P2, PT, R16.reuse, RZ, PT ;  /* 0x000000ff1000720c */ /* 0x040fe40003f45270 */
[----:B------:R-:W-:Y:S02]  /*1b80*/  LOP3.LUT R17, R17, 0x800000, RZ, 0xfc, !PT ;  /* 0x0080000011117812 */ /* 0x000fe400078efcff */
[----:B------:R-:W-:-:S02]  /*1b90*/  ISETP.NE.AND P1, PT, R16, RZ, PT ;  /* 0x000000ff1000720c */ /* 0x000fc40003f25270 */
[----:B------:R-:W-:Y:S02]  /*1ba0*/  IADD3 R16, PT, PT, -R16, RZ, RZ ;  /* 0x000000ff10107210 */ /* 0x000fe40007ffe1ff */
[----:B------:R-:W-:Y:S02]  /*1bb0*/  SHF.L.U32 R0, R17, R0, RZ ;  /* 0x0000000011007219 */ /* 0x000fe400000006ff */
[----:B------:R-:W-:Y:S02]  /*1bc0*/  FSETP.NEU.FTZ.AND P0, PT, R19, R6, PT ;  /* 0x000000061300720b */ /* 0x000fe40003f1d000 */
[----:B------:R-:W-:Y:S02]  /*1bd0*/  SEL R16, R16, RZ, P2 ;  /* 0x000000ff10107207 */ /* 0x000fe40001000000 */
[----:B------:R-:W-:Y:S02]  /*1be0*/  ISETP.NE.AND P1, PT, R0, RZ, P1 ;  /* 0x000000ff0000720c */ /* 0x000fe40000f25270 */
[----:B------:R-:W-:-:S02]  /*1bf0*/  SHF.R.U32.HI R17, RZ, R16, R17 ;  /* 0x00000010ff117219 */ /* 0x000fc40000011611 */
[----:B------:R-:W-:Y:S02]  /*1c00*/  PLOP3.LUT P0, PT, P0, P1, PT, 0xf8, 0x8f ;  /* 0x00000000008f781c */ /* 0x000fe40000703f70 */
[----:B------:R-:W-:Y:S02]  /*1c10*/  SHF.R.U32.HI R6, RZ, 0x1, R17 ;  /* 0x00000001ff067819 */ /* 0x000fe40000011611 */
[----:B------:R-:W-:-:S04]  /*1c20*/  SEL R0, RZ, 0x1, !P0 ;  /* 0x00000001ff007807 */ /* 0x000fc80004000000 */
[----:B------:R-:W-:-:S04]  /*1c30*/  LOP3.LUT R0, R0, 0x1, R6, 0xf8, !PT ;  /* 0x0000000100007812 */ /* 0x000fc800078ef806 */
[----:B------:R-:W-:-:S04]  /*1c40*/  LOP3.LUT R0, R0, R17, RZ, 0xc0, !PT ;  /* 0x0000001100007212 */ /* 0x000fc800078ec0ff */
[----:B------:R-:W-:-:S04]  /*1c50*/  IADD3 R0, PT, PT, R6, R0, RZ ;  /* 0x0000000006007210 */ /* 0x000fc80007ffe0ff */
[----:B------:R-:W-:Y:S01]  /*1c60*/  LOP3.LUT R12, R0, R12, RZ, 0xfc, !PT ;  /* 0x0000000c000c7212 */ /* 0x000fe200078efcff */
[----:B------:R-:W-:Y:S06]  /*1c70*/  BRA `(.L_x_44) ;  /* 0x0000000000107947 */ /* 0x000fec0003800000 */
.L_x_43:
[----:B------:R-:W-:-:S04]  /*1c80*/  LOP3.LUT R12, R12, 0x80000000, RZ, 0xc0, !PT ;  /* 0x800000000c0c7812 */ /* 0x000fc800078ec0ff */
[----:B------:R-:W-:Y:S01]  /*1c90*/  LOP3.LUT R12, R12, 0x7f800000, RZ, 0xfc, !PT ;  /* 0x7f8000000c0c7812 */ /* 0x000fe200078efcff */
[----:B------:R-:W-:Y:S06]  /*1ca0*/  BRA `(.L_x_44) ;  /* 0x0000000000047947 */ /* 0x000fec0003800000 */
.L_x_42:
[----:B------:R-:W-:-:S07]  /*1cb0*/  LEA R12, R20, R12, 0x17 ;  /* 0x0000000c140c7211 */ /* 0x000fce00078eb8ff */
.L_x_44:
[----:B------:R-:W-:Y:S05]  /*1cc0*/  BSYNC.RECONVERGENT B1 ;  /* 0x0000000000017941 */ /* 0x000fea0003800200 */
.L_x_41:
[----:B------:R-:W-:Y:S01]  /*1cd0*/  MOV R0, R12 ;  /* 0x0000000c00007202 */ /* 0x000fe20000000f00 */
[----:B------:R-:W-:Y:S06]  /*1ce0*/  BRA `(.L_x_45) ;  /* 0x0000000000207947 */ /* 0x000fec0003800000 */
.L_x_40:
[----:B------:R-:W-:-:S04]  /*1cf0*/  LOP3.LUT R0, R17, 0x80000000, R0, 0x48, !PT ;  /* 0x8000000011007812 */ /* 0x000fc800078e4800 */
[----:B------:R-:W-:Y:S01]  /*1d00*/  LOP3.LUT R0, R0, 0x7f800000, RZ, 0xfc, !PT ;  /* 0x7f80000000007812 */ /* 0x000fe200078efcff */
[----:B------:R-:W-:Y:S06]  /*1d10*/  BRA `(.L_x_45) ;  /* 0x0000000000147947 */ /* 0x000fec0003800000 */
.L_x_39:
[----:B------:R-:W-:Y:S01]  /*1d20*/  LOP3.LUT R0, R17, 0x80000000, R0, 0x48, !PT ;  /* 0x8000000011007812 */ /* 0x000fe200078e4800 */
[----:B------:R-:W-:Y:S06]  /*1d30*/  BRA `(.L_x_45) ;  /* 0x00000000000c7947 */ /* 0x000fec0003800000 */
.L_x_38:
[----:B------:R-:W0:Y:S01]  /*1d40*/  MUFU.RSQ R0, -QNAN ;  /* 0xffc0000000007908 */ /* 0x000e220000001400 */
[----:B------:R-:W-:Y:S05]  /*1d50*/  BRA `(.L_x_45) ;  /* 0x0000000000047947 */ /* 0x000fea0003800000 */
.L_x_37:
[----:B------:R-:W-:-:S07]  /*1d60*/  FADD.FTZ R0, R0, R4 ;  /* 0x0000000400007221 */ /* 0x000fce0000010000 */
.L_x_45:
[----:B------:R-:W-:Y:S05]  /*1d70*/  BSYNC.RECONVERGENT B0 ;  /* 0x0000000000007941 */ /* 0x000fea0003800200 */
.L_x_35:
[----:B------:R-:W-:Y:S01]  /*1d80*/  MOV R6, R7 ;  /* 0x0000000700067202 */ /* 0x000fe20000000f00 */
[----:B------:R-:W-:-:S04]  /*1d90*/  HFMA2 R7, -RZ, RZ, 0, 0 ;  /* 0x00000000ff077431 */ /* 0x000fc800000001ff */
[----:B0-----:R-:W-:Y:S05]  /*1da0*/  RET.REL.NODEC R6 `(_Z37SoftmaxCrossEntropyBackwardFp32KernelPKfS0_S0_PKiPf) ;  /* 0xffffffe006947950 */ /* 0x001fea0003c3ffff */
.L_x_46:
[----:B------:R-:W-:-:S00]  /*1db0*/  BRA `(.L_x_46) ;  /* 0xfffffffc00fc7947 */ /* 0x000fc0000383ffff */
[----:B------:R-:W-:-:S00]  /*1dc0*/  NOP ;  /* 0x0000000000007918 */ /* 0x000fc00000000000 */
        /* <DEDUP_REMOVED lines=11> */
.L_x_71:


//--------------------- .text._Z29ComputeRowMaxRowSumFp32KernelPKfPfS1_ --------------------------
	.section	.text._Z29ComputeRowMaxRowSumFp32KernelPKfPfS1_,"ax",@progbits
	.align	128
        .global         _Z29ComputeRowMaxRowSumFp32KernelPKfPfS1_
        .type           _Z29ComputeRowMaxRowSumFp32KernelPKfPfS1_,@function
        .size           _Z29ComputeRowMaxRowSumFp32KernelPKfPfS1_,(.L_x_73 - _Z29ComputeRowMaxRowSumFp32KernelPKfPfS1_)
        .other          _Z29ComputeRowMaxRowSumFp32KernelPKfPfS1_,@"STO_CUDA_ENTRY STV_DEFAULT"
_Z29ComputeRowMaxRowSumFp32KernelPKfPfS1_:
.text._Z29ComputeRowMaxRowSumFp32KernelPKfPfS1_:
[----:B------:R-:W-:Y:S08]  /*0000*/  LDC R1, c[0x0][0x37c] ;  /* 0x0000df00ff017b82 */ /* 0x000ff00000000800 */
[----:B------:R-:W0:Y:S01]  /*0010*/  LDC R26, c[0x0][0x360] ;  /* 0x0000d800ff1a7b82 */ /* 0x000e220000000800 */
[----:B------:R-:W1:Y:S01]  /*0020*/  S2R R20, SR_TID.X ;  /* 0x0000000000147919 */ /* 0x000e620000002100 */
[----:B------:R-:W2:Y:S01]  /*0030*/  LDCU.64 UR6, c[0x0][0x358] ;  /* 0x00006b00ff0677ac */ /* 0x000ea20008000a00 */
[----:B------:R-:W-:Y:S01]  /*0040*/  BSSY.RECONVERGENT B0, `(.L_x_47) ;  /* 0x000005a000007945 */ /* 0x000fe20003800200 */
[----:B------:R-:W-:-:S04]  /*0050*/  MOV R28, 0xff800000 ;  /* 0xff800000001c7802 */ /* 0x000fc80000000f00 */
[----:B------:R-:W3:Y:S01]  /*0060*/  LDC.64 R22, c[0x0][0x380] ;  /* 0x0000e000ff167b82 */ /* 0x000ee20000000a00 */
[----:B0-----:R-:W-:-:S04]  /*0070*/  SHF.L.U32 R24, R26, 0x2, RZ ;  /* 0x000000021a187819 */ /* 0x001fc800000006ff */
[----:B------:R-:W0:Y:S01]  /*0080*/  I2F.U32.RP R0, R24 ;  /* 0x0000001800007306 */ /* 0x000e220000209000 */
[----:B------:R-:W-:Y:S02]  /*0090*/  IADD3 R9, PT, PT, RZ, -R24, RZ ;  /* 0x80000018ff097210 */ /* 0x000fe40007ffe0ff */
[----:B------:R-:W-:Y:S02]  /*00a0*/  ISETP.NE.U32.AND P2, PT, R24, RZ, PT ;  /* 0x000000ff1800720c */ /* 0x000fe40003f45070 */
[----:B-1----:R-:W-:-:S04]  /*00b0*/  SHF.L.U32 R3, R20, 0x2, RZ ;  /* 0x0000000214037819 */ /* 0x002fc800000006ff */
[----:B------:R-:W-:-:S04]  /*00c0*/  LOP3.LUT R7, R3, 0x1ffff, RZ, 0x3c, !PT ;  /* 0x0001ffff03077812 */ /* 0x000fc800078e3cff */
[----:B------:R-:W-:Y:S01]  /*00d0*/  IADD3 R7, PT, PT, -R24, R7, RZ ;  /* 0x0000000718077210 */ /* 0x000fe20007ffe1ff */
[----:B0-----:R-:W0:Y:S02]  /*00e0*/  MUFU.RCP R0, R0 ;  /* 0x0000000000007308 */ /* 0x001e240000001000 */
[----:B0-----:R-:W-:-:S06]  /*00f0*/  IADD3 R4, PT, PT, R0, 0xffffffe, RZ ;  /* 0x0ffffffe00047810 */ /* 0x001fcc0007ffe0ff */
[----:B------:R0:W1:Y:S02]  /*0100*/  F2I.FTZ.U32.TRUNC.NTZ R5, R4 ;  /* 0x0000000400057305 */ /* 0x000064000021f000 */
[----:B0-----:R-:W-:Y:S02]  /*0110*/  HFMA2 R4, -RZ, RZ, 0, 0 ;  /* 0x00000000ff047431 */ /* 0x001fe400000001ff */
[----:B-1----:R-:W-:-:S04]  /*0120*/  IMAD R9, R9, R5, RZ ;  /* 0x0000000509097224 */ /* 0x002fc800078e02ff */
[----:B------:R-:W-:-:S06]  /*0130*/  IMAD.HI.U32 R2, R5, R9, R4 ;  /* 0x0000000905027227 */ /* 0x000fcc00078e0004 */
[----:B------:R-:W-:Y:S02]  /*0140*/  IMAD.HI.U32 R8, R2, R7, RZ ;  /* 0x0000000702087227 */ /* 0x000fe400078e00ff */
[----:B------:R-:W0:Y:S03]  /*0150*/  S2R R2, SR_CTAID.X ;  /* 0x0000000000027919 */ /* 0x000e260000002500 */
[----:B------:R-:W-:-:S05]  /*0160*/  IADD3 R0, PT, PT, -R8, RZ, RZ ;  /* 0x000000ff08007210 */ /* 0x000fca0007ffe1ff */
[----:B------:R-:W-:Y:S02]  /*0170*/  IMAD R7, R24, R0, R7 ;  /* 0x0000000018077224 */ /* 0x000fe400078e0207 */
[----:B------:R-:W-:-:S03]  /*0180*/  HFMA2 R0, -RZ, RZ, 0, 0 ;  /* 0x00000000ff007431 */ /* 0x000fc600000001ff */
[----:B------:R-:W-:-:S13]  /*0190*/  ISETP.GE.U32.AND P0, PT, R7, R24, PT ;  /* 0x000000180700720c */ /* 0x000fda0003f06070 */
[----:B------:R-:W-:Y:S02]  /*01a0*/  @P0 IADD3 R7, PT, PT, -R24, R7, RZ ;  /* 0x0000000718070210 */ /* 0x000fe40007ffe1ff */
[----:B------:R-:W-:Y:S02]  /*01b0*/  @P0 IADD3 R8, PT, PT, R8, 0x1, RZ ;  /* 0x0000000108080810 */ /* 0x000fe40007ffe0ff */
[----:B------:R-:W-:Y:S02]  /*01c0*/  ISETP.GE.U32.AND P1, PT, R7, R24, PT ;  /* 0x000000180700720c */ /* 0x000fe40003f26070 */
[----:B0-----:R-:W-:-:S05]  /*01d0*/  SHF.L.U32 R5, R2, 0x11, RZ ;  /* 0x0000001102057819 */ /* 0x001fca00000006ff */
[----:B---3--:R-:W-:-:S06]  /*01e0*/  IMAD.WIDE.U32 R22, R5, 0x4, R22 ;  /* 0x0000000405167825 */ /* 0x008fcc00078e0016 */
[----:B------:R-:W-:Y:S02]  /*01f0*/  @P1 IADD3 R8, PT, PT, R8, 0x1, RZ ;  /* 0x0000000108081810 */ /* 0x000fe40007ffe0ff */
[----:B------:R-:W-:-:S04]  /*0200*/  @!P2 LOP3.LUT R8, RZ, R24, RZ, 0x33, !PT ;  /* 0x00000018ff08a212 */ /* 0x000fc800078e33ff */
[----:B------:R-:W-:-:S04]  /*0210*/  LOP3.LUT R8, R8, 0x3, RZ, 0xc0, !PT ;  /* 0x0000000308087812 */ /* 0x000fc800078ec0ff */
[----:B------:R-:W-:-:S13]  /*0220*/  ISETP.NE.AND P0, PT, R8, 0x2, PT ;  /* 0x000000020800780c */ /* 0x000fda0003f05270 */
[----:B--2---:R-:W-:Y:S05]  /*0230*/  @!P0 BRA `(.L_x_48) ;  /* 0x0000000000e88947 */ /* 0x004fea0003800000 */
[----:B------:R-:W-:Y:S01]  /*0240*/  BSSY.RECONVERGENT B1, `(.L_x_48) ;  /* 0x0000039000017945 */ /* 0x000fe20003800200 */
[----:B------:R-:W-:Y:S02]  /*0250*/  MOV R9, RZ ;  /* 0x000000ff00097202 */ /* 0x000fe40000000f00 */
[----:B------:R-:W-:Y:S02]  /*0260*/  MOV R10, 0xff800000 ;  /* 0xff800000000a7802 */ /* 0x000fe40000000f00 */
[----:B------:R-:W-:-:S07]  /*0270*/  MOV R0, RZ ;  /* 0x000000ff00007202 */ /* 0x000fce0000000f00 */
.L_x_49:
[----:B------:R-:W-:-:S05]  /*0280*/  SHF.R.U32.HI R5, RZ, 0x2, R3 ;  /* 0x00000002ff057819 */ /* 0x000fca0000011603 */
[----:B------:R-:W-:-:S06]  /*0290*/  IMAD.WIDE.U32 R4, R5, 0x10, R22 ;  /* 0x0000001005047825 */ /* 0x000fcc00078e0016 */
[----:B------:R-:W2:Y:S01]  /*02a0*/  LDG.E.128.CONSTANT R4, desc[UR6][R4.64] ;  /* 0x0000000604047981 */ /* 0x000ea2000c1e9d00 */
[----:B------:R-:W-:Y:S02]  /*02b0*/  IADD3 R9, PT, PT, R9, 0x1, RZ ;  /* 0x0000000109097810 */ /* 0x000fe40007ffe0ff */
[----:B------:R-:W-:Y:S02]  /*02c0*/  IADD3 R3, PT, PT, R24, R3, RZ ;  /* 0x0000000318037210 */ /* 0x000fe40007ffe0ff */
[----:B--2---:R-:W-:-:S04]  /*02d0*/  FMNMX R11, R6, R7, !PT ;  /* 0x00000007060b7209 */ /* 0x004fc80007800000 */
[----:B------:R-:W-:-:S04]  /*02e0*/  FMNMX3 R11, R4, R5, R11, !PT ;  /* 0x00000005040b7276 */ /* 0x000fc8000780000b */
[----:B------:R-:W-:Y:S01]  /*02f0*/  FMNMX R28, R11, R10, !PT ;  /* 0x0000000a0b1c7209 */ /* 0x000fe20007800000 */
[--C-:B------:R-:W-:Y:S01]  /*0300*/  FADD R12, R4, -R11.reuse ;  /* 0x8000000b040c7221 */ /* 0x100fe20000000000 */
[--C-:B------:R-:W-:Y:S01]  /*0310*/  FADD R13, R5, -R11.reuse ;  /* 0x8000000b050d7221 */ /* 0x100fe20000000000 */
[--C-:B------:R-:W-:Y:S01]  /*0320*/  FADD R6, R6, -R11.reuse ;  /* 0x8000000b06067221 */ /* 0x100fe20000000000 */
[----:B------:R-:W-:Y:S01]  /*0330*/  FADD R7, R7, -R11 ;  /* 0x8000000b07077221 */ /* 0x000fe20000000000 */
[----:B------:R-:W-:Y:S01]  /*0340*/  FMUL R12, R12, 1.4426950216293334961 ;  /* 0x3fb8aa3b0c0c7820 */ /* 0x000fe20000400000 */
[----:B------:R-:W-:Y:S01]  /*0350*/  FMUL R13, R13, 1.4426950216293334961 ;  /* 0x3fb8aa3b0d0d7820 */ /* 0x000fe20000400000 */
[----:B------:R-:W-:Y:S01]  /*0360*/  FMUL R6, R6, 1.4426950216293334961 ;  /* 0x3fb8aa3b06067820 */ /* 0x000fe20000400000 */
[----:B------:R-:W-:Y:S01]  /*0370*/  FMUL R7, R7, 1.4426950216293334961 ;  /* 0x3fb8aa3b07077820 */ /* 0x000fe20000400000 */
[----:B------:R-:W-:Y:S01]  /*0380*/  FADD R11, R11, -R28 ;  /* 0x8000001c0b0b7221 */ /* 0x000fe20000000000 */
[----:B------:R-:W-:Y:S01]  /*0390*/  FSETP.GEU.AND P0, PT, R12, -126, PT ;  /* 0xc2fc00000c00780b */ /* 0x000fe20003f0e000 */
[----:B------:R-:W-:Y:S01]  /*03a0*/  FADD R4, -R28, R10 ;  /* 0x0000000a1c047221 */ /* 0x000fe20000000100 */
[----:B------:R-:W-:Y:S01]  /*03b0*/  FSETP.GEU.AND P1, PT, R13, -126, PT ;  /* 0xc2fc00000d00780b */ /* 0x000fe20003f2e000 */
[----:B------:R-:W-:Y:S01]  /*03c0*/  FMUL R10, R11, 1.4426950216293334961 ;  /* 0x3fb8aa3b0b0a7820 */ /* 0x000fe20000400000 */
[----:B------:R-:W-:Y:S01]  /*03d0*/  FSETP.GEU.AND P2, PT, R6, -126, PT ;  /* 0xc2fc00000600780b */ /* 0x000fe20003f4e000 */
[----:B------:R-:W-:Y:S01]  /*03e0*/  FMUL R4, R4, 1.4426950216293334961 ;  /* 0x3fb8aa3b04047820 */ /* 0x000fe20000400000 */
[----:B------:R-:W-:-:S02]  /*03f0*/  FSETP.GEU.AND P3, PT, R7, -126, PT ;  /* 0xc2fc00000700780b */ /* 0x000fc40003f6e000 */
[----:B------:R-:W-:Y:S02]  /*0400*/  FSETP.GEU.AND P5, PT, R10, -126, PT ;  /* 0xc2fc00000a00780b */ /* 0x000fe40003fae000 */
[----:B------:R-:W-:-:S03]  /*0410*/  FSETP.GEU.AND P4, PT, R4, -126, PT ;  /* 0xc2fc00000400780b */ /* 0x000fc60003f8e000 */
[----:B------:R-:W-:Y:S02]  /*0420*/  @!P0 FMUL R12, R12, 0.5 ;  /* 0x3f0000000c0c8820 */ /* 0x000fe40000400000 */
[----:B------:R-:W-:Y:S02]  /*0430*/  @!P1 FMUL R13, R13, 0.5 ;  /* 0x3f0000000d0d9820 */ /* 0x000fe40000400000 */
[----:B------:R-:W-:Y:S02]  /*0440*/  @!P2 FMUL R6, R6, 0.5 ;  /* 0x3f0000000606a820 */ /* 0x000fe40000400000 */
[----:B------:R-:W0:Y:S01]  /*0450*/  MUFU.EX2 R12, R12 ;  /* 0x0000000c000c7308 */ /* 0x000e220000000800 */
[----:B------:R-:W-:Y:S01]  /*0460*/  @!P3 FMUL R7, R7, 0.5 ;  /* 0x3f0000000707b820 */ /* 0x000fe20000400000 */
[----:B------:R-:W-:Y:S02]  /*0470*/  @!P5 FMUL R10, R10, 0.5 ;  /* 0x3f0000000a0ad820 */ /* 0x000fe40000400000 */
[----:B------:R-:W-:-:S04]  /*0480*/  @!P4 FMUL R4, R4, 0.5 ;  /* 0x3f0000000404c820 */ /* 0x000fc80000400000 */
[----:B------:R-:W1:Y:S08]  /*0490*/  MUFU.EX2 R13, R13 ;  /* 0x0000000d000d7308 */ /* 0x000e700000000800 */
[----:B------:R-:W2:Y:S01]  /*04a0*/  MUFU.EX2 R5, R6 ;  /* 0x0000000600057308 */ /* 0x000ea20000000800 */
[----:B0-----:R-:W-:-:S07]  /*04b0*/  @!P0 FMUL R12, R12, R12 ;  /* 0x0000000c0c0c8220 */ /* 0x001fce0000400000 */
[----:B------:R-:W0:Y:S01]  /*04c0*/  MUFU.EX2 R7, R7 ;  /* 0x0000000700077308 */ /* 0x000e220000000800 */
[----:B-1----:R-:W-:-:S04]  /*04d0*/  @!P1 FMUL R13, R13, R13 ;  /* 0x0000000d0d0d9220 */ /* 0x002fc80000400000 */
[----:B------:R-:W-:-:S03]  /*04e0*/  FADD R12, R12, R13 ;  /* 0x0000000d0c0c7221 */ /* 0x000fc60000000000 */
[----:B------:R1:W3:Y:S01]  /*04f0*/  MUFU.EX2 R15, R10 ;  /* 0x0000000a000f7308 */ /* 0x0002e20000000800 */
[----:B--2---:R-:W-:-:S04]  /*0500*/  @!P2 FMUL R5, R5, R5 ;  /* 0x000000050505a220 */ /* 0x004fc80000400000 */
[----:B------:R-:W-:Y:S01]  /*0510*/  FADD R12, R12, R5 ;  /* 0x000000050c0c7221 */ /* 0x000fe20000000000 */
[----:B------:R-:W-:Y:S02]  /*0520*/  LOP3.LUT R5, R8, R9, RZ, 0x3c, !PT ;  /* 0x0000000908057212 */ /* 0x000fe400078e3cff */
[----:B------:R-:W2:Y:S01]  /*0530*/  MUFU.EX2 R11, R4 ;  /* 0x00000004000b7308 */ /* 0x000ea20000000800 */
[----:B0-----:R-:W-:Y:S01]  /*0540*/  @!P3 FMUL R7, R7, R7 ;  /* 0x000000070707b220 */ /* 0x001fe20000400000 */
[----:B------:R-:W-:Y:S02]  /*0550*/  ISETP.NE.AND P0, PT, R5, 0x2, PT ;  /* 0x000000020500780c */ /* 0x000fe40003f05270 */
[----:B-1----:R-:W-:Y:S01]  /*0560*/  MOV R10, R28 ;  /* 0x0000001c000a7202 */ /* 0x002fe20000000f00 */
[----:B------:R-:W-:Y:S01]  /*0570*/  FADD R12, R12, R7 ;  /* 0x000000070c0c7221 */ /* 0x000fe20000000000 */
[----:B---3--:R-:W-:-:S04]  /*0580*/  @!P5 FMUL R15, R15, R15 ;  /* 0x0000000f0f0fd220 */ /* 0x008fc80000400000 */
[----:B------:R-:W-:Y:S01]  /*0590*/  FMUL R12, R12, R15 ;  /* 0x0000000f0c0c7220 */ /* 0x000fe20000400000 */
[----:B--2---:R-:W-:-:S04]  /*05a0*/  @!P4 FMUL R11, R11, R11 ;  /* 0x0000000b0b0bc220 */ /* 0x004fc80000400000 */
[----:B------:R-:W-:Y:S01]  /*05b0*/  FFMA R0, R11, R0, R12 ;  /* 0x000000000b007223 */ /* 0x000fe2000000000c */
[----:B------:R-:W-:Y:S06]  /*05c0*/  @P0 BRA `(.L_x_49) ;  /* 0xfffffffc002c0947 */ /* 0x000fec000383ffff */
[----:B------:R-:W-:Y:S05]  /*05d0*/  BSYNC.RECONVERGENT B1 ;  /* 0x0000000000017941 */ /* 0x000fea0003800200 */
.L_x_48:
[----:B------:R-:W-:Y:S05]  /*05e0*/  BSYNC.RECONVERGENT B0 ;  /* 0x0000000000007941 */ /* 0x000fea0003800200 */
.L_x_47:
[----:B------:R-:W-:Y:S01]  /*05f0*/  BSSY.RECONVERGENT B0, `(.L_x_50) ;  /* 0x00000c7000007945 */ /* 0x000fe20003800200 */
[C---:B------:R-:W-:Y:S01]  /*0600*/  IMAD R29, R26.reuse, 0xc, R3 ;  /* 0x0000000c1a1d7824 */ /* 0x040fe200078e0203 */
[-C--:B------:R-:W-:Y:S02]  /*0610*/  LEA R27, R26, R3.reuse, 0x3 ;  /* 0x000000031a1b7211 */ /* 0x080fe400078e18ff */
[----:B------:R-:W-:-:S07]  /*0620*/  IADD3 R25, PT, PT, R24, R3, RZ ;  /* 0x0000000318197210 */ /* 0x000fce0007ffe0ff */
.L_x_51:
[----:B------:R-:W-:-:S05]  /*0630*/  SHF.R.U32.HI R5, RZ, 0x2, R3 ;  /* 0x00000002ff057819 */ /* 0x000fca0000011603 */
[----:B------:R-:W-:-:S06]  /*0640*/  IMAD.WIDE.U32 R4, R5, 0x10, R22 ;  /* 0x0000001005047825 */ /* 0x000fcc00078e0016 */
[----:B------:R-:W2:Y:S01]  /*0650*/  LDG.E.128.CONSTANT R4, desc[UR6][R4.64] ;  /* 0x0000000604047981 */ /* 0x000ea2000c1e9d00 */
[----:B------:R-:W-:-:S05]  /*0660*/  SHF.R.U32.HI R9, RZ, 0x2, R25 ;  /* 0x00000002ff097819 */ /* 0x000fca0000011619 */
[----:B------:R-:W-:-:S06]  /*0670*/  IMAD.WIDE.U32 R8, R9, 0x10, R22 ;  /* 0x0000001009087825 */ /* 0x000fcc00078e0016 */
[----:B------:R-:W3:Y:S01]  /*0680*/  LDG.E.128.CONSTANT R8, desc[UR6][R8.64] ;  /* 0x0000000608087981 */ /* 0x000ee2000c1e9d00 */
[----:B------:R-:W-:Y:S02]  /*0690*/  SHF.R.U32.HI R13, RZ, 0x2, R27 ;  /* 0x00000002ff0d7819 */ /* 0x000fe4000001161b */
[----:B------:R-:W-:-:S05]  /*06a0*/  SHF.R.U32.HI R17, RZ, 0x2, R29 ;  /* 0x00000002ff117819 */ /* 0x000fca000001161d */
[----:B------:R-:W-:Y:S01]  /*06b0*/  IMAD.WIDE.U32 R16, R17, 0x10, R22 ;  /* 0x0000001011107825 */ /* 0x000fe200078e0016 */
[----:B--2---:R-:W-:-:S04]  /*06c0*/  FMNMX R21, R6, R7, !PT ;  /* 0x0000000706157209 */ /* 0x004fc80007800000 */
[----:B------:R-:W-:-:S05]  /*06d0*/  FMNMX3 R21, R4, R5, R21, !PT ;  /* 0x0000000504157276 */ /* 0x000fca0007800015 */
[--C-:B------:R-:W-:Y:S01]  /*06e0*/  FADD R14, R5, -R21.reuse ;  /* 0x80000015050e7221 */ /* 0x100fe20000000000 */
[----:B------:R-:W-:-:S03]  /*06f0*/  FADD R12, R4, -R21 ;  /* 0x80000015040c7221 */ /* 0x000fc60000000000 */
[----:B------:R-:W-:Y:S01]  /*0700*/  FMUL R18, R14, 1.4426950216293334961 ;  /* 0x3fb8aa3b0e127820 */ /* 0x000fe20000400000 */
[----:B------:R-:W-:Y:S01]  /*0710*/  FMUL R5, R12, 1.4426950216293334961 ;  /* 0x3fb8aa3b0c057820 */ /* 0x000fe20000400000 */
[----:B------:R-:W-:-:S03]  /*0720*/  IMAD.WIDE.U32 R12, R13, 0x10, R22 ;  /* 0x000000100d0c7825 */ /* 0x000fc600078e0016 */
[C---:B------:R-:W-:Y:S02]  /*0730*/  FSETP.GEU.AND P1, PT, R18.reuse, -126, PT ;  /* 0xc2fc00001200780b */ /* 0x040fe40003f2e000 */
[----:B------:R-:W-:Y:S01]  /*0740*/  FSETP.GEU.AND P0, PT, R5, -126, PT ;  /* 0xc2fc00000500780b */ /* 0x000fe20003f0e000 */
[----:B------:R-:W2:Y:S10]  /*0750*/  LDG.E.128.CONSTANT R12, desc[UR6][R12.64] ;  /* 0x000000060c0c7981 */ /* 0x000eb4000c1e9d00 */
[----:B------:R-:W-:-:S02]  /*0760*/  @!P1 FMUL R18, R18, 0.5 ;  /* 0x3f00000012129820 */ /* 0x000fc40000400000 */
[----:B------:R-:W-:Y:S02]  /*0770*/  @!P0 FMUL R5, R5, 0.5 ;  /* 0x3f00000005058820 */ /* 0x000fe40000400000 */
[----:B------:R-:W0:Y:S08]  /*0780*/  MUFU.EX2 R19, R18 ;  /* 0x0000001200137308 */ /* 0x000e300000000800 */
[----:B------:R-:W1:Y:S01]  /*0790*/  MUFU.EX2 R4, R5 ;  /* 0x0000000500047308 */ /* 0x000e620000000800 */
[----:B0-----:R-:W-:Y:S01]  /*07a0*/  @!P1 FMUL R19, R19, R19 ;  /* 0x0000001313139220 */ /* 0x001fe20000400000 */
[----:B-1----:R-:W-:-:S04]  /*07b0*/  @!P0 FMUL R4, R4, R4 ;  /* 0x0000000404048220 */ /* 0x002fc80000400000 */
[----:B------:R-:W-:Y:S02]  /*07c0*/  FADD R4, R4, R19 ;  /* 0x0000001304047221 */ /* 0x000fe40000000000 */
[----:B------:R-:W4:Y:S01]  /*07d0*/  LDG.E.128.CONSTANT R16, desc[UR6][R16.64] ;  /* 0x0000000610107981 */ /* 0x000f22000c1e9d00 */
[--C-:B------:R-:W-:Y:S01]  /*07e0*/  FADD R6, R6, -R21.reuse ;  /* 0x8000001506067221 */ /* 0x100fe20000000000 */
[----:B------:R-:W-:Y:S01]  /*07f0*/  FADD R7, R7, -R21 ;  /* 0x8000001507077221 */ /* 0x000fe20000000000 */
[--C-:B------:R-:W-:Y:S02]  /*0800*/  IADD3 R3, PT, PT, R24, R3, R24.reuse ;  /* 0x0000000318037210 */ /* 0x100fe40007ffe018 */
[----:B------:R-:W-:Y:S01]  /*0810*/  FMUL R6, R6, 1.4426950216293334961 ;  /* 0x3fb8aa3b06067820 */ /* 0x000fe20000400000 */
[----:B------:R-:W-:Y:S01]  /*0820*/  FMUL R7, R7, 1.4426950216293334961 ;  /* 0x3fb8aa3b07077820 */ /* 0x000fe20000400000 */
[----:B------:R-:W-:Y:S02]  /*0830*/  IADD3 R3, PT, PT, R24, R3, R24 ;  /* 0x0000000318037210 */ /* 0x000fe40007ffe018 */
[----:B------:R-:W-:-:S02]  /*0840*/  LEA R25, R26, R25, 0x4 ;  /* 0x000000191a197211 */ /* 0x000fc400078e20ff */
[----:B------:R-:W-:Y:S02]  /*0850*/  FSETP.GEU.AND P0, PT, R6, -126, PT ;  /* 0xc2fc00000600780b */ /* 0x000fe40003f0e000 */
[C---:B------:R-:W-:Y:S02]  /*0860*/  LEA R27, R26.reuse, R27, 0x4 ;  /* 0x0000001b1a1b7211 */ /* 0x040fe400078e20ff */
[----:B------:R-:W-:-:S09]  /*0870*/  LEA R29, R26, R29, 0x4 ;  /* 0x0000001d1a1d7211 */ /* 0x000fd200078e20ff */
[----:B------:R-:W-:-:S04]  /*0880*/  @!P0 FMUL R6, R6, 0.5 ;  /* 0x3f00000006068820 */ /* 0x000fc80000400000 */
[----:B------:R-:W0:Y:S02]  /*0890*/  MUFU.EX2 R5, R6 ;  /* 0x0000000600057308 */ /* 0x000e240000000800 */
[----:B0-----:R-:W-:Y:S01]  /*08a0*/  @!P0 FMUL R5, R5, R5 ;  /* 0x0000000505058220 */ /* 0x001fe20000400000 */
[----:B------:R-:W-:-:S03]  /*08b0*/  FSETP.GEU.AND P0, PT, R7, -126, PT ;  /* 0xc2fc00000700780b */ /* 0x000fc60003f0e000 */
[----:B------:R-:W-:-:S10]  /*08c0*/  FADD R4, R4, R5 ;  /* 0x0000000504047221 */ /* 0x000fd40000000000 */
[----:B------:R-:W-:-:S04]  /*08d0*/  @!P0 FMUL R7, R7, 0.5 ;  /* 0x3f00000007078820 */ /* 0x000fc80000400000 */
[----:B------:R-:W0:Y:S02]  /*08e0*/  MUFU.EX2 R5, R7 ;  /* 0x0000000700057308 */ /* 0x000e240000000800 */
[----:B0-----:R-:W-:-:S04]  /*08f0*/  @!P0 FMUL R5, R5, R5 ;  /* 0x0000000505058220 */ /* 0x001fc80000400000 */
[----:B------:R-:W-:Y:S01]  /*0900*/  FADD R5, R4, R5 ;  /* 0x0000000504057221 */ /* 0x000fe20000000000 */
[----:B------:R-:W-:-:S05]  /*0910*/  FMNMX R4, R21, R28, !PT ;  /* 0x0000001c15047209 */ /* 0x000fca0007800000 */
[----:B------:R-:W-:Y:S01]  /*0920*/  FADD R21, R21, -R4 ;  /* 0x8000000415157221 */ /* 0x000fe20000000000 */
[----:B------:R-:W-:-:S03]  /*0930*/  FADD R28, -R4, R28 ;  /* 0x0000001c041c7221 */ /* 0x000fc60000000100 */
[----:B------:R-:W-:Y:S01]  /*0940*/  FMUL R21, R21, 1.4426950216293334961 ;  /* 0x3fb8aa3b15157820 */ /* 0x000fe20000400000 */
[----:B------:R-:W-:-:S04]  /*0950*/  FMUL R28, R28, 1.4426950216293334961 ;  /* 0x3fb8aa3b1c1c7820 */ /* 0x000fc80000400000 */
[----:B------:R-:W-:-:S13]  /*0960*/  FSETP.GEU.AND P0, PT, R21, -126, PT ;  /* 0xc2fc00001500780b */ /* 0x000fda0003f0e000 */
[----:B------:R-:W-:-:S04]  /*0970*/  @!P0 FMUL R21, R21, 0.5 ;  /* 0x3f00000015158820 */ /* 0x000fc80000400000 */
[----:B------:R-:W0:Y:S02]  /*0980*/  MUFU.EX2 R6, R21 ;  /* 0x0000001500067308 */ /* 0x000e240000000800 */
[----:B0-----:R-:W-:Y:S01]  /*0990*/  @!P0 FMUL R6, R6, R6 ;  /* 0x0000000606068220 */ /* 0x001fe20000400000 */
[----:B------:R-:W-:-:S03]  /*09a0*/  FSETP.GEU.AND P0, PT, R28, -126, PT ;  /* 0xc2fc00001c00780b */ /* 0x000fc60003f0e000 */
[----:B------:R-:W-:-:S10]  /*09b0*/  FMUL R6, R5, R6 ;  /* 0x0000000605067220 */ /* 0x000fd40000400000 */
[----:B------:R-:W-:-:S04]  /*09c0*/  @!P0 FMUL R28, R28, 0.5 ;  /* 0x3f0000001c1c8820 */ /* 0x000fc80000400000 */
[----:B------:R-:W0:Y:S02]  /*09d0*/  MUFU.EX2 R5, R28 ;  /* 0x0000001c00057308 */ /* 0x000e240000000800 */
[----:B0-----:R-:W-:-:S04]  /*09e0*/  @!P0 FMUL R5, R5, R5 ;  /* 0x0000000505058220 */ /* 0x001fc80000400000 */
[----:B------:R-:W-:Y:S01]  /*09f0*/  FFMA R0, R5, R0, R6 ;  /* 0x0000000005007223 */ /* 0x000fe20000000006 */
[----:B---3--:R-:W-:-:S04]  /*0a00*/  FMNMX R5, R10, R11, !PT ;  /* 0x0000000b0a057209 */ /* 0x008fc80007800000 */
[----:B------:R-:W-:-:S05]  /*0a10*/  FMNMX3 R21, R8, R9, R5, !PT ;  /* 0x0000000908157276 */ /* 0x000fca0007800005 */
[--C-:B------:R-:W-:Y:S01]  /*0a20*/  FADD R7, R8, -R21.reuse ;  /* 0x8000001508077221 */ /* 0x100fe20000000000 */
[--C-:B------:R-:W-:Y:S01]  /*0a30*/  FADD R9, R9, -R21.reuse ;  /* 0x8000001509097221 */ /* 0x100fe20000000000 */
[--C-:B------:R-:W-:Y:S01]  /*0a40*/  FADD R8, R10, -R21.reuse ;  /* 0x800000150a087221 */ /* 0x100fe20000000000 */
[----:B------:R-:W-:Y:S01]  /*0a50*/  FADD R11, R11, -R21 ;  /* 0x800000150b0b7221 */ /* 0x000fe20000000000 */
[----:B------:R-:W-:Y:S01]  /*0a60*/  FMUL R7, R7, 1.4426950216293334961 ;  /* 0x3fb8aa3b07077820 */ /* 0x000fe20000400000 */
[----:B------:R-:W-:Y:S01]  /*0a70*/  FMUL R9, R9, 1.4426950216293334961 ;  /* 0x3fb8aa3b09097820 */ /* 0x000fe20000400000 */
[----:B------:R-:W-:Y:S01]  /*0a80*/  FMUL R8, R8, 1.4426950216293334961 ;  /* 0x3fb8aa3b08087820 */ /* 0x000fe20000400000 */
[----:B------:R-:W-:Y:S02]  /*0a90*/  FMUL R28, R11, 1.4426950216293334961 ;  /* 0x3fb8aa3b0b1c7820 */ /* 0x000fe40000400000 */
[----:B------:R-:W-:Y:S02]  /*0aa0*/  FSETP.GEU.AND P0, PT, R7, -126, PT ;  /* 0xc2fc00000700780b */ /* 0x000fe40003f0e000 */
[----:B------:R-:W-:-:S02]  /*0ab0*/  FSETP.GEU.AND P1, PT, R9, -126, PT ;  /* 0xc2fc00000900780b */ /* 0x000fc40003f2e000 */
[----:B------:R-:W-:Y:S02]  /*0ac0*/  FSETP.GEU.AND P2, PT, R8, -126, PT ;  /* 0xc2fc00000800780b */ /* 0x000fe40003f4e000 */
[----:B------:R-:W-:-:S07]  /*0ad0*/  FSETP.GEU.AND P4, PT, R28, -126, PT ;  /* 0xc2fc00001c00780b */ /* 0x000fce0003f8e000 */
[----:B------:R-:W-:Y:S02]  /*0ae0*/  @!P0 FMUL R7, R7, 0.5 ;  /* 0x3f00000007078820 */ /* 0x000fe40000400000 */
[----:B------:R-:W-:Y:S02]  /*0af0*/  @!P1 FMUL R9, R9, 0.5 ;  /* 0x3f00000009099820 */ /* 0x000fe40000400000 */
[----:B------:R-:W0:Y:S01]  /*0b00*/  MUFU.EX2 R10, R7 ;  /* 0x00000007000a7308 */ /* 0x000e220000000800 */
[----:B------:R-:W-:Y:S01]  /*0b10*/  @!P2 FMUL R8, R8, 0.5 ;  /* 0x3f0000000808a820 */ /* 0x000fe20000400000 */
[----:B------:R-:W-:-:S06]  /*0b20*/  @!P4 FMUL R28, R28, 0.5 ;  /* 0x3f0000001c1cc820 */ /* 0x000fcc0000400000 */
[----:B------:R-:W1:Y:S08]  /*0b30*/  MUFU.EX2 R11, R9 ;  /* 0x00000009000b7308 */ /* 0x000e700000000800 */
[----:B------:R-:W3:Y:S01]  /*0b40*/  MUFU.EX2 R6, R8 ;  /* 0x0000000800067308 */ /* 0x000ee20000000800 */
[----:B0-----:R-:W-:-:S07]  /*0b50*/  @!P0 FMUL R10, R10, R10 ;  /* 0x0000000a0a0a8220 */ /* 0x001fce0000400000 */
[----:B------:R-:W0:Y:S01]  /*0b60*/  MUFU.EX2 R7, R28 ;  /* 0x0000001c00077308 */ /* 0x000e220000000800 */
[----:B-1----:R-:W-:-:S04]  /*0b70*/  @!P1 FMUL R11, R11, R11 ;  /* 0x0000000b0b0b9220 */ /* 0x002fc80000400000 */
[----:B------:R-:W-:Y:S01]  /*0b80*/  FADD R11, R10, R11 ;  /* 0x0000000b0a0b7221 */ /* 0x000fe20000000000 */
[----:B---3--:R-:W-:-:S04]  /*0b90*/  @!P2 FMUL R6, R6, R6 ;  /* 0x000000060606a220 */ /* 0x008fc80000400000 */
[----:B------:R-:W-:Y:S01]  /*0ba0*/  FADD R6, R11, R6 ;  /* 0x000000060b067221 */ /* 0x000fe20000000000 */
[----:B0-----:R-:W-:-:S04]  /*0bb0*/  @!P4 FMUL R7, R7, R7 ;  /* 0x000000070707c220 */ /* 0x001fc80000400000 */
[----:B------:R-:W-:Y:S01]  /*0bc0*/  FADD R6, R6, R7 ;  /* 0x0000000706067221 */ /* 0x000fe20000000000 */
[----:B------:R-:W-:Y:S02]  /*0bd0*/  FMNMX R7, R4, R21, !PT ;  /* 0x0000001504077209 */ /* 0x000fe40007800000 */
[----:B--2---:R-:W-:-:S03]  /*0be0*/  FMNMX R5, R14, R15, !PT ;  /* 0x0000000f0e057209 */ /* 0x004fc60007800000 */
[----:B------:R-:W-:Y:S01]  /*0bf0*/  FADD R11, R21, -R7 ;  /* 0x80000007150b7221 */ /* 0x000fe20000000000 */
[----:B------:R-:W-:-:S03]  /*0c00*/  FMNMX3 R5, R12, R13, R5, !PT ;  /* 0x0000000d0c057276 */ /* 0x000fc60007800005 */
[----:B------:R-:W-:Y:S02]  /*0c10*/  FMUL R11, R11, 1.4426950216293334961 ;  /* 0x3fb8aa3b0b0b7820 */ /* 0x000fe40000400000 */
[--C-:B------:R-:W-:Y:S01]  /*0c20*/  FADD R13, R13, -R5.reuse ;  /* 0x800000050d0d7221 */ /* 0x100fe20000000000 */
[--C-:B------:R-:W-:Y:S01]  /*0c30*/  FADD R12, R12, -R5.reuse ;  /* 0x800000050c0c7221 */ /* 0x100fe20000000000 */
[--C-:B------:R-:W-:Y:S01]  /*0c40*/  FADD R9, R14, -R5.reuse ;  /* 0x800000050e097221 */ /* 0x100fe20000000000 */
[----:B------:R-:W-:Y:S01]  /*0c50*/  FSETP.GEU.AND P4, PT, R11, -126, PT ;  /* 0xc2fc00000b00780b */ /* 0x000fe20003f8e000 */
[----:B------:R-:W-:Y:S01]  /*0c60*/  FMUL R28, R13, 1.4426950216293334961 ;  /* 0x3fb8aa3b0d1c7820 */ /* 0x000fe20000400000 */
[----:B------:R-:W-:Y:S01]  /*0c70*/  FMUL R10, R12, 1.4426950216293334961 ;  /* 0x3fb8aa3b0c0a7820 */ /* 0x000fe20000400000 */
[----:B------:R-:W-:Y:S01]  /*0c80*/  FMUL R9, R9, 1.4426950216293334961 ;  /* 0x3fb8aa3b09097820 */ /* 0x000fe20000400000 */
[----:B------:R-:W-:Y:S02]  /*0c90*/  FADD R13, R15, -R5 ;  /* 0x800000050f0d7221 */ /* 0x000fe40000000000 */
[----:B------:R-:W-:-:S02]  /*0ca0*/  FSETP.GEU.AND P3, PT, R28, -126, PT ;  /* 0xc2fc00001c00780b */ /* 0x000fc40003f6e000 */
[----:B------:R-:W-:Y:S01]  /*0cb0*/  FSETP.GEU.AND P0, PT, R10, -126, PT ;  /* 0xc2fc00000a00780b */ /* 0x000fe20003f0e000 */
[----:B------:R-:W-:Y:S01]  /*0cc0*/  FMUL R13, R13, 1.4426950216293334961 ;  /* 0x3fb8aa3b0d0d7820 */ /* 0x000fe20000400000 */
[----:B------:R-:W-:-:S03]  /*0cd0*/  FSETP.GEU.AND P6, PT, R9, -126, PT ;  /* 0xc2fc00000900780b */ /* 0x000fc60003fce000 */
[----:B------:R-:W-:Y:S01]  /*0ce0*/  @!P4 FMUL R11, R11, 0.5 ;  /* 0x3f0000000b0bc820 */ /* 0x000fe20000400000 */
[----:B------:R-:W-:-:S05]  /*0cf0*/  FSETP.GEU.AND P5, PT, R13, -126, PT ;  /* 0xc2fc00000d00780b */ /* 0x000fca0003fae000 */
[----:B------:R-:W-:Y:S01]  /*0d00*/  @!P3 FMUL R28, R28, 0.5 ;  /* 0x3f0000001c1cb820 */ /* 0x000fe20000400000 */
[----:B------:R-:W0:Y:S01]  /*0d10*/  MUFU.EX2 R11, R11 ;  /* 0x0000000b000b7308 */ /* 0x000e220000000800 */
[----:B------:R-:W-:Y:S02]  /*0d20*/  @!P0 FMUL R10, R10, 0.5 ;  /* 0x3f0000000a0a8820 */ /* 0x000fe40000400000 */
[----:B------:R-:W-:-:S04]  /*0d30*/  @!P6 FMUL R9, R9, 0.5 ;  /* 0x3f0000000909e820 */ /* 0x000fc80000400000 */
[----:B------:R-:W-:Y:S01]  /*0d40*/  @!P5 FMUL R13, R13, 0.5 ;  /* 0x3f0000000d0dd820 */ /* 0x000fe20000400000 */
[----:B------:R-:W1:Y:S01]  /*0d50*/  MUFU.EX2 R15, R10 ;  /* 0x0000000a000f7308 */ /* 0x000e620000000800 */
[----:B----4-:R-:W-:-:S04]  /*0d60*/  FMNMX R8, R18, R19, !PT ;  /* 0x0000001312087209 */ /* 0x010fc80007800000 */
[----:B------:R-:W-:-:S03]  /*0d70*/  FMNMX3 R8, R16, R17, R8, !PT ;  /* 0x0000001110087276 */ /* 0x000fc60007800008 */
[----:B------:R-:W2:Y:S01]  /*0d80*/  MUFU.EX2 R28, R28 ;  /* 0x0000001c001c7308 */ /* 0x000ea20000000800 */
[----:B0-----:R-:W-:Y:S01]  /*0d90*/  @!P4 FMUL R11, R11, R11 ;  /* 0x0000000b0b0bc220 */ /* 0x001fe20000400000 */
[--C-:B------:R-:W-:Y:S01]  /*0da0*/  FADD R12, R16, -R8.reuse ;  /* 0x80000008100c7221 */ /* 0x100fe20000000000 */
[--C-:B------:R-:W-:Y:S01]  /*0db0*/  FADD R17, R17, -R8.reuse ;  /* 0x8000000811117221 */ /* 0x100fe20000000000 */
[--C-:B------:R-:W-:Y:S01]  /*0dc0*/  FADD R14, R18, -R8.reuse ;  /* 0x80000008120e7221 */ /* 0x100fe20000000000 */
[----:B------:R-:W-:Y:S01]  /*0dd0*/  FADD R19, R19, -R8 ;  /* 0x8000000813137221 */ /* 0x000fe20000000000 */
[----:B------:R-:W-:Y:S01]  /*0de0*/  FMUL R12, R12, 1.4426950216293334961 ;  /* 0x3fb8aa3b0c0c7820 */ /* 0x000fe20000400000 */
[----:B------:R-:W-:Y:S01]  /*0df0*/  FMUL R21, R17, 1.4426950216293334961 ;  /* 0x3fb8aa3b11157820 */ /* 0x000fe20000400000 */
[----:B------:R-:W0:Y:S01]  /*0e00*/  MUFU.EX2 R9, R9 ;  /* 0x0000000900097308 */ /* 0x000e220000000800 */
[----:B-1----:R-:W-:Y:S01]  /*0e10*/  @!P0 FMUL R15, R15, R15 ;  /* 0x0000000f0f0f8220 */ /* 0x002fe20000400000 */
[----:B------:R-:W-:Y:S01]  /*0e20*/  FADD R17, R4, -R7 ;  /* 0x8000000704117221 */ /* 0x000fe20000000000 */
[----:B------:R-:W-:Y:S01]  /*0e30*/  FSETP.GEU.AND P2, PT, R12, -126, PT ;  /* 0xc2fc00000c00780b */ /* 0x000fe20003f4e000 */
[----:B------:R-:W-:Y:S01]  /*0e40*/  FMUL R14, R14, 1.4426950216293334961 ;  /* 0x3fb8aa3b0e0e7820 */ /* 0x000fe20000400000 */
[----:B------:R-:W-:Y:S01]  /*0e50*/  FSETP.GEU.AND P1, PT, R21, -126, PT ;  /* 0xc2fc00001500780b */ /* 0x000fe20003f2e000 */
[----:B------:R-:W-:Y:S01]  /*0e60*/  FMUL R17, R17, 1.4426950216293334961 ;  /* 0x3fb8aa3b11117820 */ /* 0x000fe20000400000 */
[----:B--2---:R-:W-:Y:S01]  /*0e70*/  @!P3 FMUL R28, R28, R28 ;  /* 0x0000001c1c1cb220 */ /* 0x004fe20000400000 */
[----:B------:R1:W2:Y:S01]  /*0e80*/  MUFU.EX2 R10, R13 ;  /* 0x0000000d000a7308 */ /* 0x0002a20000000800 */
[----:B------:R-:W-:Y:S01]  /*0e90*/  FMNMX R4, R7, R5, !PT ;  /* 0x0000000507047209 */ /* 0x000fe20007800000 */
[----:B------:R-:W-:Y:S01]  /*0ea0*/  FMUL R11, R6, R11 ;  /* 0x0000000b060b7220 */ /* 0x000fe20000400000 */
[----:B------:R-:W-:Y:S01]  /*0eb0*/  FADD R16, R15, R28 ;  /* 0x0000001c0f107221 */ /* 0x000fe20000000000 */
[----:B------:R-:W-:-:S02]  /*0ec0*/  FSETP.GEU.AND P0, PT, R14, -126, PT ;  /* 0xc2fc00000e00780b */ /* 0x000fc40003f0e000 */
[--C-:B------:R-:W-:Y:S01]  /*0ed0*/  FADD R5, R5, -R4.reuse ;  /* 0x8000000405057221 */ /* 0x100fe20000000000 */
[----:B------:R-:W-:Y:S01]  /*0ee0*/  FMNMX R28, R4, R8, !PT ;  /* 0x00000008041c7209 */ /* 0x000fe20007800000 */
[----:B------:R-:W-:Y:S01]  /*0ef0*/  @!P2 FMUL R12, R12, 0.5 ;  /* 0x3f0000000c0ca820 */ /* 0x000fe20000400000 */
[----:B------:R-:W-:Y:S01]  /*0f00*/  FADD R7, R7, -R4 ;  /* 0x8000000407077221 */ /* 0x000fe20000000000 */
[----:B------:R-:W-:Y:S01]  /*0f10*/  @!P1 FMUL R21, R21, 0.5 ;  /* 0x3f00000015159820 */ /* 0x000fe20000400000 */
[----:B------:R-:W-:Y:S01]  /*0f20*/  FMUL R5, R5, 1.4426950216293334961 ;  /* 0x3fb8aa3b05057820 */ /* 0x000fe20000400000 */
[----:B-1----:R-:W-:Y:S01]  /*0f30*/  FMUL R13, R19, 1.4426950216293334961 ;  /* 0x3fb8aa3b130d7820 */ /* 0x002fe20000400000 */
[--C-:B------:R-:W-:Y:S01]  /*0f40*/  FADD R8, R8, -R28.reuse ;  /* 0x8000001c08087221 */ /* 0x100fe20000000000 */
[----:B------:R-:W1:Y:S01]  /*0f50*/  MUFU.EX2 R12, R12 ;  /* 0x0000000c000c7308 */ /* 0x000e620000000800 */
[----:B0-----:R-:W-:Y:S01]  /*0f60*/  @!P6 FMUL R9, R9, R9 ;  /* 0x000000090909e220 */ /* 0x001fe20000400000 */
[----:B------:R-:W-:Y:S01]  /*0f70*/  FMUL R7, R7, 1.4426950216293334961 ;  /* 0x3fb8aa3b07077820 */ /* 0x000fe20000400000 */
[----:B------:R-:W-:Y:S01]  /*0f80*/  FSETP.GEU.AND P4, PT, R17, -126, PT ;  /* 0xc2fc00001100780b */ /* 0x000fe20003f8e000 */
[----:B------:R-:W-:Y:S01]  /*0f90*/  FMUL R8, R8, 1.4426950216293334961 ;  /* 0x3fb8aa3b08087820 */ /* 0x000fe20000400000 */
[----:B------:R-:W-:Y:S01]  /*0fa0*/  FSETP.GEU.AND P6, PT, R5, -126, PT ;  /* 0xc2fc00000500780b */ /* 0x000fe20003fce000 */
[----:B------:R-:W-:Y:S01]  /*0fb0*/  FADD R4, R4, -R28 ;  /* 0x8000001c04047221 */ /* 0x000fe20000000000 */
[----:B------:R-:W-:Y:S01]  /*0fc0*/  FSETP.GEU.AND P3, PT, R13, -126, PT ;  /* 0xc2fc00000d00780b */ /* 0x000fe20003f6e000 */
[----:B------:R-:W0:Y:S01]  /*0fd0*/  MUFU.EX2 R15, R21 ;  /* 0x00000015000f7308 */ /* 0x000e220000000800 */
[----:B--2---:R-:W-:Y:S01]  /*0fe0*/  @!P5 FMUL R10, R10, R10 ;  /* 0x0000000a0a0ad220 */ /* 0x004fe20000400000 */
[----:B------:R-:W-:Y:S01]  /*0ff0*/  FSETP.GEU.AND P5, PT, R7, -126, PT ;  /* 0xc2fc00000700780b */ /* 0x000fe20003fae000 */
[----:B------:R-:W-:Y:S01]  /*1000*/  FMUL R4, R4, 1.4426950216293334961 ;  /* 0x3fb8aa3b04047820 */ /* 0x000fe20000400000 */
[----:B------:R-:W-:Y:S01]  /*1010*/  @!P0 FMUL R14, R14, 0.5 ;  /* 0x3f0000000e0e8820 */ /* 0x000fe20000400000 */
[----:B------:R-:W-:-:S03]  /*1020*/  FADD R9, R16, R9 ;  /* 0x0000000910097221 */ /* 0x000fc60000000000 */
[----:B------:R-:W-:Y:S01]  /*1030*/  @!P4 FMUL R17, R17, 0.5 ;  /* 0x3f0000001111c820 */ /* 0x000fe20000400000 */
[----:B-1----:R-:W-:Y:S01]  /*1040*/  @!P2 FMUL R12, R12, R12 ;  /* 0x0000000c0c0ca220 */ /* 0x002fe20000400000 */
[----:B------:R-:W-:Y:S01]  /*1050*/  FSETP.GEU.AND P2, PT, R8, -126, PT ;  /* 0xc2fc00000800780b */ /* 0x000fe20003f4e000 */
[----:B------:R-:W-:Y:S01]  /*1060*/  @!P6 FMUL R5, R5, 0.5 ;  /* 0x3f0000000505e820 */ /* 0x000fe20000400000 */
[----:B------:R-:W-:Y:S01]  /*1070*/  @!P3 FMUL R13, R13, 0.5 ;  /* 0x3f0000000d0db820 */ /* 0x000fe20000400000 */
[----:B------:R-:W1:Y:S01]  /*1080*/  MUFU.EX2 R14, R14 ;  /* 0x0000000e000e7308 */ /* 0x000e620000000800 */
[----:B------:R-:W-:Y:S01]  /*1090*/  FADD R10, R9, R10 ;  /* 0x0000000a090a7221 */ /* 0x000fe20000000000 */
[----:B------:R-:W-:Y:S01]  /*10a0*/  @!P5 FMUL R7, R7, 0.5 ;  /* 0x3f0000000707d820 */ /* 0x000fe20000400000 */
[----:B0-----:R-:W-:Y:S01]  /*10b0*/  @!P1 FMUL R15, R15, R15 ;  /* 0x0000000f0f0f9220 */ /* 0x001fe20000400000 */
[----:B------:R-:W-:-:S04]  /*10c0*/  FSETP.GEU.AND P1, PT, R4, -126, PT ;  /* 0xc2fc00000400780b */ /* 0x000fc80003f2e000 */
[----:B------:R-:W0:Y:S01]  /*10d0*/  MUFU.EX2 R17, R17 ;  /* 0x0000001100117308 */ /* 0x000e220000000800 */
[----:B------:R-:W-:Y:S01]  /*10e0*/  FADD R15, R12, R15 ;  /* 0x0000000f0c0f7221 */ /* 0x000fe20000000000 */
[----:B------:R-:W-:-:S06]  /*10f0*/  @!P2 FMUL R8, R8, 0.5 ;  /* 0x3f0000000808a820 */ /* 0x000fcc0000400000 */
[----:B------:R-:W2:Y:S01]  /*1100*/  MUFU.EX2 R5, R5 ;  /* 0x0000000500057308 */ /* 0x000ea20000000800 */
[----:B-1----:R-:W-:Y:S01]  /*1110*/  @!P0 FMUL R14, R14, R14 ;  /* 0x0000000e0e0e8220 */ /* 0x002fe20000400000 */
[----:B------:R-:W-:Y:S01]  /*1120*/  @!P1 FMUL R4, R4, 0.5 ;  /* 0x3f00000004049820 */ /* 0x000fe20000400000 */
[----:B------:R-:W-:Y:S02]  /*1130*/  ISETP.GE.U32.AND P0, PT, R3, 0x20000, PT ;  /* 0x000200000300780c */ /* 0x000fe40003f06070 */
[----:B------:R-:W-:-:S03]  /*1140*/  FADD R14, R15, R14 ;  /* 0x0000000e0f0e7221 */ /* 0x000fc60000000000 */
[----:B------:R-:W1:Y:S01]  /*1150*/  MUFU.EX2 R13, R13 ;  /* 0x0000000d000d7308 */ /* 0x000e620000000800 */
[----:B0-----:R-:W-:-:S04]  /*1160*/  @!P4 FMUL R17, R17, R17 ;  /* 0x000000111111c220 */ /* 0x001fc80000400000 */
[----:B------:R-:W-:-:S03]  /*1170*/  FFMA R0, R0, R17, R11 ;  /* 0x0000001100007223 */ /* 0x000fc6000000000b */
[----:B------:R-:W0:Y:S01]  /*1180*/  MUFU.EX2 R7, R7 ;  /* 0x0000000700077308 */ /* 0x000e220000000800 */
[----:B--2---:R-:W-:-:S04]  /*1190*/  @!P6 FMUL R5, R5, R5 ;  /* 0x000000050505e220 */ /* 0x004fc80000400000 */
[----:B------:R-:W-:-:S03]  /*11a0*/  FMUL R5, R10, R5 ;  /* 0x000000050a057220 */ /* 0x000fc60000400000 */
[----:B------:R-:W2:Y:S01]  /*11b0*/  MUFU.EX2 R8, R8 ;  /* 0x0000000800087308 */ /* 0x000ea20000000800 */
[----:B-1----:R-:W-:-:S04]  /*11c0*/  @!P3 FMUL R13, R13, R13 ;  /* 0x0000000d0d0db220 */ /* 0x002fc80000400000 */
[----:B------:R-:W-:-:S03]  /*11d0*/  FADD R13, R14, R13 ;  /* 0x0000000d0e0d7221 */ /* 0x000fc60000000000 */
[----:B------:R-:W1:Y:S01]  /*11e0*/  MUFU.EX2 R4, R4 ;  /* 0x0000000400047308 */ /* 0x000e620000000800 */
[----:B0-----:R-:W-:-:S04]  /*11f0*/  @!P5 FMUL R7, R7, R7 ;  /* 0x000000070707d220 */ /* 0x001fc80000400000 */
[----:B------:R-:W-:Y:S01]  /*1200*/  FFMA R5, R0, R7, R5 ;  /* 0x0000000700057223 */ /* 0x000fe20000000005 */
[----:B--2---:R-:W-:-:S04]  /*1210*/  @!P2 FMUL R8, R8, R8 ;  /* 0x000000080808a220 */ /* 0x004fc80000400000 */
[----:B------:R-:W-:Y:S01]  /*1220*/  FMUL R0, R13, R8 ;  /* 0x000000080d007220 */ /* 0x000fe20000400000 */
[----:B-1----:R-:W-:-:S04]  /*1230*/  @!P1 FMUL R4, R4, R4 ;  /* 0x0000000404049220 */ /* 0x002fc80000400000 */
[----:B------:R-:W-:Y:S01]  /*1240*/  FFMA R0, R5, R4, R0 ;  /* 0x0000000405007223 */ /* 0x000fe20000000000 */
[----:B------:R-:W-:Y:S06]  /*1250*/  @!P0 BRA `(.L_x_51) ;  /* 0xfffffff000f48947 */ /* 0x000fec000383ffff */
[----:B------:R-:W-:Y:S05]  /*1260*/  BSYNC.RECONVERGENT B0 ;  /* 0x0000000000007941 */ /* 0x000fea0003800200 */
.L_x_50:
[----:B------:R-:W0:Y:S01]  /*1270*/  SHFL.BFLY PT, R3, R28, 0x10, 0x1f ;  /* 0x0e001f001c037f89 */ /* 0x000e2200000e0000 */
[----:B------:R-:W1:Y:S01]  /*1280*/  LDCU UR4, c[0x0][0x364] ;  /* 0x00006c80ff0477ac */ /* 0x000e620008000800 */
[----:B------:R-:W2:Y:S01]  /*1290*/  S2UR UR5, SR_CgaCtaId ;  /* 0x00000000000579c3 */ /* 0x000ea20000008800 */
[C---:B------:R-:W-:Y:S01]  /*12a0*/  ISETP.GT.U32.AND P5, PT, R20.reuse, 0xf, PT ;  /* 0x0000000f1400780c */ /* 0x040fe20003fa4070 */
[----:B------:R-:W-:Y:S01]  /*12b0*/  BSSY.RECONVERGENT B0, `(.L_x_52) ;  /* 0x0000078000007945 */ /* 0x000fe20003800200 */
[----:B------:R-:W-:Y:S02]  /*12c0*/  ISETP.NE.AND P3, PT, R20, RZ, PT ;  /* 0x000000ff1400720c */ /* 0x000fe40003f65270 */
[----:B0-----:R-:W-:-:S05]  /*12d0*/  FMNMX R4, R28, R3, !PT ;  /* 0x000000031c047209 */ /* 0x001fca0007800000 */
[--C-:B------:R-:W-:Y:S01]  /*12e0*/  FADD R3, R3, -R4.reuse ;  /* 0x8000000403037221 */ /* 0x100fe20000000000 */
[----:B------:R-:W0:Y:S03]  /*12f0*/  SHFL.BFLY PT, R7, R4, 0x8, 0x1f ;  /* 0x0d001f0004077f89 */ /* 0x000e2600000e0000 */
[----:B------:R-:W-:Y:S01]  /*1300*/  FMUL R6, R3, 1.4426950216293334961 ;  /* 0x3fb8aa3b03067820 */ /* 0x000fe20000400000 */
[----:B------:R-:W-:-:S04]  /*1310*/  FADD R3, R28, -R4 ;  /* 0x800000041c037221 */ /* 0x000fc80000000000 */
[----:B------:R-:W-:Y:S01]  /*1320*/  FMUL R5, R3, 1.4426950216293334961 ;  /* 0x3fb8aa3b03057820 */ /* 0x000fe20000400000 */
[----:B------:R-:W-:Y:S01]  /*1330*/  FSETP.GEU.AND P1, PT, R6, -126, PT ;  /* 0xc2fc00000600780b */ /* 0x000fe20003f2e000 */
[----:B------:R-:W3:Y:S03]  /*1340*/  SHFL.BFLY PT, R3, R0, 0x10, 0x1f ;  /* 0x0e001f0000037f89 */ /* 0x000ee600000e0000 */
[----:B------:R-:W-:-:S09]  /*1350*/  FSETP.GEU.AND P0, PT, R5, -126, PT ;  /* 0xc2fc00000500780b */ /* 0x000fd20003f0e000 */
[----:B------:R-:W-:Y:S01]  /*1360*/  @!P1 FMUL R6, R6, 0.5 ;  /* 0x3f00000006069820 */ /* 0x000fe20000400000 */
[----:B0-----:R-:W-:-:S03]  /*1370*/  FMNMX R9, R4, R7, !PT ;  /* 0x0000000704097209 */ /* 0x001fc60007800000 */
[----:B------:R-:W-:Y:S01]  /*1380*/  @!P0 FMUL R5, R5, 0.5 ;  /* 0x3f00000005058820 */ /* 0x000fe20000400000 */
[----:B------:R-:W0:Y:S01]  /*1390*/  MUFU.EX2 R8, R6 ;  /* 0x0000000600087308 */ /* 0x000e220000000800 */
[--C-:B------:R-:W-:Y:S01]  /*13a0*/  FADD R10, R7, -R9.reuse ;  /* 0x80000009070a7221 */ /* 0x100fe20000000000 */
[----:B------:R-:W-:Y:S01]  /*13b0*/  FADD R4, R4, -R9 ;  /* 0x8000000904047221 */ /* 0x000fe20000000000 */
[----:B------:R-:W4:Y:S02]  /*13c0*/  SHFL.BFLY PT, R12, R9, 0x4, 0x1f ;  /* 0x0c801f00090c7f89 */ /* 0x000f2400000e0000 */
[----:B------:R-:W-:Y:S01]  /*13d0*/  FMUL R10, R10, 1.4426950216293334961 ;  /* 0x3fb8aa3b0a0a7820 */ /* 0x000fe20000400000 */
[----:B------:R-:W-:Y:S02]  /*13e0*/  FMUL R4, R4, 1.4426950216293334961 ;  /* 0x3fb8aa3b04047820 */ /* 0x000fe40000400000 */
[----:B------:R-:W5:Y:S02]  /*13f0*/  MUFU.EX2 R7, R5 ;  /* 0x0000000500077308 */ /* 0x000f640000000800 */
[----:B------:R-:W-:Y:S01]  /*1400*/  FSETP.GEU.AND P2, PT, R10, -126, PT ;  /* 0xc2fc00000a00780b */ /* 0x000fe20003f4e000 */
[----:B0-----:R-:W-:-:S04]  /*1410*/  @!P1 FMUL R8, R8, R8 ;  /* 0x0000000808089220 */ /* 0x001fc80000400000 */
[----:B---3--:R-:W-:-:S08]  /*1420*/  FMUL R3, R3, R8 ;  /* 0x0000000803037220 */ /* 0x008fd00000400000 */
[----:B------:R-:W-:Y:S01]  /*1430*/  @!P2 FMUL R10, R10, 0.5 ;  /* 0x3f0000000a0aa820 */ /* 0x000fe20000400000 */
[----:B-----5:R-:W-:Y:S01]  /*1440*/  @!P0 FMUL R7, R7, R7 ;  /* 0x0000000707078220 */ /* 0x020fe20000400000 */
[----:B------:R-:W-:Y:S02]  /*1450*/  FSETP.GEU.AND P0, PT, R4, -126, PT ;  /* 0xc2fc00000400780b */ /* 0x000fe40003f0e000 */
[----:B------:R-:W0:Y:S01]  /*1460*/  MUFU.EX2 R5, R10 ;  /* 0x0000000a00057308 */ /* 0x000e220000000800 */
[----:B------:R-:W-:Y:S01]  /*1470*/  FFMA R3, R0, R7, R3 ;  /* 0x0000000700037223 */ /* 0x000fe20000000003 */
[----:B----4-:R-:W-:-:S04]  /*1480*/  FMNMX R7, R9, R12, !PT ;  /* 0x0000000c09077209 */ /* 0x010fc80007800000 */
[----:B------:R-:W3:Y:S01]  /*1490*/  SHFL.BFLY PT, R0, R3, 0x8, 0x1f ;  /* 0x0d001f0003007f89 */ /* 0x000ee200000e0000 */
[--C-:B------:R-:W-:Y:S01]  /*14a0*/  FADD R12, R12, -R7.reuse ;  /* 0x800000070c0c7221 */ /* 0x100fe20000000000 */
[----:B------:R-:W-:Y:S02]  /*14b0*/  FADD R9, R9, -R7 ;  /* 0x8000000709097221 */ /* 0x000fe40000000000 */
[----:B------:R-:W4:Y:S01]  /*14c0*/  SHFL.BFLY PT, R8, R7, 0x2, 0x1f ;  /* 0x0c401f0007087f89 */ /* 0x000f2200000e0000 */
[----:B------:R-:W-:Y:S01]  /*14d0*/  @!P0 FMUL R4, R4, 0.5 ;  /* 0x3f00000004048820 */ /* 0x000fe20000400000 */
        /* <DEDUP_REMOVED lines=9> */
[----:B------:R0:W3:Y:S01]  /*1570*/  MUFU.EX2 R4, R12 ;  /* 0x0000000c00047308 */ /* 0x0000e20000000800 */
[----:B------:R-:W-:Y:S01]  /*1580*/  FFMA R0, R3, R6, R0 ;  /* 0x0000000603007223 */ /* 0x000fe20000000000 */
[----:B----4-:R-:W-:-:S04]  /*1590*/  FMNMX R11, R7, R8, !PT ;  /* 0x00000008070b7209 */ /* 0x010fc80007800000 */
[----:B------:R-:W4:Y:S01]  /*15a0*/  SHFL.BFLY PT, R3, R0, 0x4, 0x1f ;  /* 0x0c801f0000037f89 */ /* 0x000f2200000e0000 */
[--C-:B------:R-:W-:Y:S01]  /*15b0*/  FADD R8, R8, -R11.reuse ;  /* 0x8000000b08087221 */ /* 0x100fe20000000000 */
[----:B------:R-:W-:Y:S02]  /*15c0*/  FADD R7, R7, -R11 ;  /* 0x8000000b07077221 */ /* 0x000fe40000000000 */
[----:B------:R-:W5:Y:S01]  /*15d0*/  SHFL.BFLY PT, R10, R11, 0x1, 0x1f ;  /* 0x0c201f000b0a7f89 */ /* 0x000f6200000e0000 */
[----:B------:R-:W-:Y:S01]  /*15e0*/  @!P0 FMUL R9, R9, 0.5 ;  /* 0x3f00000009098820 */ /* 0x000fe20000400000 */
[----:B------:R-:W-:Y:S01]  /*15f0*/  FMUL R8, R8, 1.4426950216293334961 ;  /* 0x3fb8aa3b08087820 */ /* 0x000fe20000400000 */
[----:B------:R-:W-:Y:S01]  /*1600*/  FMUL R7, R7, 1.4426950216293334961 ;  /* 0x3fb8aa3b07077820 */ /* 0x000fe20000400000 */
[----:B0-----:R-:W1:Y:S01]  /*1610*/  S2R R12, SR_TID.Z ;  /* 0x00000000000c7919 */ /* 0x001e620000002300 */
[----:B------:R0:W2:Y:S02]  /*1620*/  MUFU.EX2 R5, R9 ;  /* 0x0000000900057308 */ /* 0x0000a40000000800 */
[----:B------:R-:W-:Y:S01]  /*1630*/  FSETP.GEU.AND P2, PT, R8, -126, PT ;  /* 0xc2fc00000800780b */ /* 0x000fe20003f4e000 */
[----:B---3--:R-:W-:Y:S01]  /*1640*/  @!P1 FMUL R4, R4, R4 ;  /* 0x0000000404049220 */ /* 0x008fe20000400000 */
[----:B0-----:R-:W1:Y:S03]  /*1650*/  S2R R9, SR_TID.Y ;  /* 0x0000000000097919 */ /* 0x001e660000002200 */
[----:B----4-:R-:W-:-:S08]  /*1660*/  FMUL R3, R3, R4 ;  /* 0x0000000403037220 */ /* 0x010fd00000400000 */
[----:B------:R-:W-:Y:S01]  /*1670*/  @!P2 FMUL R8, R8, 0.5 ;  /* 0x3f0000000808a820 */ /* 0x000fe20000400000 */
[----:B--2---:R-:W-:Y:S01]  /*1680*/  @!P0 FMUL R5, R5, R5 ;  /* 0x0000000505058220 */ /* 0x004fe20000400000 */
[----:B------:R-:W-:Y:S02]  /*1690*/  FSETP.GEU.AND P0, PT, R7, -126, PT ;  /* 0xc2fc00000700780b */ /* 0x000fe40003f0e000 */
[C---:B-----5:R-:W-:Y:S01]  /*16a0*/  FMNMX R4, R11.reuse, R10, !PT ;  /* 0x0000000a0b047209 */ /* 0x060fe20007800000 */
[----:B------:R-:W-:Y:S02]  /*16b0*/  FFMA R3, R0, R5, R3 ;  /* 0x0000000500037223 */ /* 0x000fe40000000003 */
[----:B------:R-:W0:Y:S02]  /*16c0*/  MUFU.EX2 R5, R8 ;  /* 0x0000000800057308 */ /* 0x000e240000000800 */
[--C-:B------:R-:W-:Y:S01]  /*16d0*/  FADD R10, R10, -R4.reuse ;  /* 0x800000040a0a7221 */ /* 0x100fe20000000000 */
[----:B------:R-:W2:Y:S01]  /*16e0*/  SHFL.BFLY PT, R0, R3, 0x2, 0x1f ;  /* 0x0c401f0003007f89 */ /* 0x000ea200000e0000 */
[----:B------:R-:W-:-:S02]  /*16f0*/  FADD R11, R11, -R4 ;  /* 0x800000040b0b7221 */ /* 0x000fc40000000000 */
[----:B------:R-:W-:Y:S02]  /*1700*/  FMUL R10, R10, 1.4426950216293334961 ;  /* 0x3fb8aa3b0a0a7820 */ /* 0x000fe40000400000 */
[----:B------:R-:W-:Y:S01]  /*1710*/  @!P0 FMUL R7, R7, 0.5 ;  /* 0x3f00000007078820 */ /* 0x000fe20000400000 */
[----:B------:R-:W-:Y:S02]  /*1720*/  FMUL R11, R11, 1.4426950216293334961 ;  /* 0x3fb8aa3b0b0b7820 */ /* 0x000fe40000400000 */
[----:B------:R-:W-:Y:S01]  /*1730*/  FSETP.GEU.AND P1, PT, R10, -126, PT ;  /* 0xc2fc00000a00780b */ /* 0x000fe20003f2e000 */
[----:B------:R1:W3:Y:S01]  /*1740*/  MUFU.EX2 R6, R7 ;  /* 0x0000000700067308 */ /* 0x0002e20000000800 */
[----:B0-----:R-:W-:Y:S01]  /*1750*/  @!P2 FMUL R5, R5, R5 ;  /* 0x000000050505a220 */ /* 0x001fe20000400000 */
[----:B------:R-:W-:Y:S01]  /*1760*/  ISETP.GT.U32.AND P2, PT, R20, 0x1, PT ;  /* 0x000000011400780c */ /* 0x000fe20003f44070 */
[----:B-1----:R-:W-:Y:S01]  /*1770*/  IMAD R7, R12, UR4, R9 ;  /* 0x000000040c077c24 */ /* 0x002fe2000f8e0209 */
[----:B------:R-:W-:-:S08]  /*1780*/  UMOV UR4, 0x400 ;  /* 0x0000040000047882 */ /* 0x000fd00000000000 */
[----:B------:R-:W-:Y:S01]  /*1790*/  @!P1 FMUL R10, R10, 0.5 ;  /* 0x3f0000000a0a9820 */ /* 0x000fe20000400000 */
[----:B------:R-:W-:Y:S01]  /*17a0*/  IMAD R7, R7, R26, R20 ;  /* 0x0000001a07077224 */ /* 0x000fe200078e0214 */
[----:B------:R-:W-:Y:S01]  /*17b0*/  ULEA UR4, UR5, UR4, 0x18 ;  /* 0x0000000405047291 */ /* 0x000fe2000f8ec0ff */
[----:B--2---:R-:W-:Y:S01]  /*17c0*/  FMUL R0, R0, R5 ;  /* 0x0000000500007220 */ /* 0x004fe20000400000 */
[----:B---3--:R-:W-:Y:S01]  /*17d0*/  @!P0 FMUL R6, R6, R6 ;  /* 0x0000000606068220 */ /* 0x008fe20000400000 */
[----:B------:R-:W-:Y:S02]  /*17e0*/  FSETP.GEU.AND P0, PT, R11, -126, PT ;  /* 0xc2fc00000b00780b */ /* 0x000fe40003f0e000 */
[----:B------:R-:W-:Y:S01]  /*17f0*/  LOP3.LUT P4, RZ, R7, 0x1f, RZ, 0xc0, !PT ;  /* 0x0000001f07ff7812 */ /* 0x000fe2000788c0ff */
[----:B------:R-:W-:Y:S02]  /*1800*/  FFMA R0, R3, R6, R0 ;  /* 0x0000000603007223 */ /* 0x000fe40000000000 */
[----:B------:R-:W0:Y:S03]  /*1810*/  MUFU.EX2 R6, R10 ;  /* 0x0000000a00067308 */ /* 0x000e260000000800 */
[----:B------:R-:W1:Y:S05]  /*1820*/  SHFL.BFLY PT, R3, R0, 0x1, 0x1f ;  /* 0x0c201f0000037f89 */ /* 0x000e6a00000e0000 */
[----:B------:R-:W-:-:S04]  /*1830*/  @!P0 FMUL R11, R11, 0.5 ;  /* 0x3f0000000b0b8820 */ /* 0x000fc80000400000 */
[----:B------:R-:W2:Y:S01]  /*1840*/  MUFU.EX2 R5, R11 ;  /* 0x0000000b00057308 */ /* 0x000ea20000000800 */
[----:B0-----:R-:W-:Y:S01]  /*1850*/  @!P1 FMUL R6, R6, R6 ;  /* 0x0000000606069220 */ /* 0x001fe20000400000 */
[----:B------:R-:W-:-:S03]  /*1860*/  ISETP.GT.U32.AND P1, PT, R20, 0x3, PT ;  /* 0x000000031400780c */ /* 0x000fc60003f24070 */
[----:B-1----:R-:W-:Y:S01]  /*1870*/  FMUL R3, R3, R6 ;  /* 0x0000000603037220 */ /* 0x002fe20000400000 */
[----:B--2---:R-:W-:Y:S01]  /*1880*/  @!P0 FMUL R5, R5, R5 ;  /* 0x0000000505058220 */ /* 0x004fe20000400000 */
[----:B------:R-:W-:-:S03]  /*1890*/  ISETP.GT.U32.AND P0, PT, R20, 0x7, PT ;  /* 0x000000071400780c */ /* 0x000fc60003f04070 */
[----:B------:R-:W-:Y:S01]  /*18a0*/  FFMA R5, R0, R5, R3 ;  /* 0x0000000500057223 */ /* 0x000fe20000000003 */
[----:B------:R-:W-:Y:S02]  /*18b0*/  @!P4 SHF.R.U32.HI R0, RZ, 0x2, R20 ;  /* 0x00000002ff00c819 */ /* 0x000fe40000011614 */
[----:B------:R-:W-:Y:S02]  /*18c0*/  LEA R20, R20, UR4, 0x3 ;  /* 0x0000000414147c11 */ /* 0x000fe4000f8e18ff */
[----:B------:R-:W-:-:S05]  /*18d0*/  @!P4 LOP3.LUT R0, R0, 0xf8, RZ, 0xc0, !PT ;  /* 0x000000f80000c812 */ /* 0x000fca00078ec0ff */
[----:B------:R0:W-:Y:S01]  /*18e0*/  @!P4 STS.64 [R0+UR4], R4 ;  /* 0x000000040000c988 */ /* 0x0001e20008000a04 */
[----:B------:R-:W-:Y:S06]  /*18f0*/  BAR.SYNC.DEFER_BLOCKING 0x0 ;  /* 0x0000000000007b1d */ /* 0x000fec0000010000 */
[----:B------:R-:W-:Y:S05]  /*1900*/  @P5 BRA `(.L_x_53) ;  /* 0x0000000000485947 */ /* 0x000fea0003800000 */
[----:B0-----:R-:W-:Y:S04]  /*1910*/  LDS.64 R4, [R20] ;  /* 0x0000000014047984 */ /* 0x001fe80000000a00 */
[----:B------:R-:W0:Y:S02]  /*1920*/  LDS.64 R6, [R20+0x80] ;  /* 0x0000800014067984 */ /* 0x000e240000000a00 */
[----:B0-----:R-:W-:-:S05]  /*1930*/  FMNMX R8, R4, R6, !PT ;  /* 0x0000000604087209 */ /* 0x001fca0007800000 */
[--C-:B------:R-:W-:Y:S01]  /*1940*/  FADD R6, R6, -R8.reuse ;  /* 0x8000000806067221 */ /* 0x100fe20000000000 */
[----:B------:R-:W-:-:S03]  /*1950*/  FADD R4, R4, -R8 ;  /* 0x8000000804047221 */ /* 0x000fc60000000000 */
[----:B------:R-:W-:Y:S01]  /*1960*/  FMUL R6, R6, 1.4426950216293334961 ;  /* 0x3fb8aa3b06067820 */ /* 0x000fe20000400000 */
[----:B------:R-:W-:-:S04]  /*1970*/  FMUL R4, R4, 1.4426950216293334961 ;  /* 0x3fb8aa3b04047820 */ /* 0x000fc80000400000 */
[----:B------:R-:W-:Y:S02]  /*1980*/  FSETP.GEU.AND P5, PT, R6, -126, PT ;  /* 0xc2fc00000600780b */ /* 0x000fe40003fae000 */
[----:B------:R-:W-:-:S11]  /*1990*/  FSETP.GEU.AND P4, PT, R4, -126, PT ;  /* 0xc2fc00000400780b */ /* 0x000fd60003f8e000 */
[----:B------:R-:W-:Y:S02]  /*19a0*/  @!P5 FMUL R6, R6, 0.5 ;  /* 0x3f0000000606d820 */ /* 0x000fe40000400000 */
[----:B------:R-:W-:Y:S02]  /*19b0*/  @!P4 FMUL R4, R4, 0.5 ;  /* 0x3f0000000404c820 */ /* 0x000fe40000400000 */
[----:B------:R-:W0:Y:S08]  /*19c0*/  MUFU.EX2 R10, R6 ;  /* 0x00000006000a7308 */ /* 0x000e300000000800 */
[----:B------:R-:W1:Y:S01]  /*19d0*/  MUFU.EX2 R0, R4 ;  /* 0x0000000400007308 */ /* 0x000e620000000800 */
[----:B0-----:R-:W-:-:S04]  /*19e0*/  @!P5 FMUL R10, R10, R10 ;  /* 0x0000000a0a0ad220 */ /* 0x001fc80000400000 */
[----:B------:R-:W-:Y:S01]  /*19f0*/  FMUL R7, R10, R7 ;  /* 0x000000070a077220 */ /* 0x000fe20000400000 */
[----:B-1----:R-:W-:-:S04]  /*1a00*/  @!P4 FMUL R0, R0, R0 ;  /* 0x000000000000c220 */ /* 0x002fc80000400000 */
[----:B------:R-:W-:-:S05]  /*1a10*/  FFMA R9, R0, R5, R7 ;  /* 0x0000000500097223 */ /* 0x000fca0000000007 */
[----:B------:R1:W-:Y:S02]  /*1a20*/  STS.64 [R20], R8 ;  /* 0x0000000814007388 */ /* 0x0003e40000000a00 */
.L_x_53:
[----:B------:R-:W-:Y:S05]  /*1a30*/  BSYNC.RECONVERGENT B0 ;  /* 0x0000000000007941 */ /* 0x000fea0003800200 */
.L_x_52:
[----:B------:R-:W-:Y:S06]  /*1a40*/  BAR.SYNC.DEFER_BLOCKING 0x0 ;  /* 0x0000000000007b1d */ /* 0x000fec0000010000 */
[----:B------:R-:W-:Y:S04]  /*1a50*/  BSSY.RECONVERGENT B0, `(.L_x_54) ;  /* 0x0000014000007945 */ /* 0x000fe80003800200 */
[----:B------:R-:W-:Y:S05]  /*1a60*/  @P0 BRA `(.L_x_55) ;  /* 0x0000000000480947 */ /* 0x000fea0003800000 */
[----:B0-----:R-:W-:Y:S04]  /*1a70*/  LDS.64 R4, [R20] ;  /* 0x0000000014047984 */ /* 0x001fe80000000a00 */
[----:B------:R-:W1:Y:S02]  /*1a80*/  LDS.64 R6, [R20+0x40] ;  /* 0x0000400014067984 */ /* 0x000e640000000a00 */
[----:B-1----:R-:W-:-:S05]  /*1a90*/  FMNMX R8, R4, R6, !PT ;  /* 0x0000000604087209 */ /* 0x002fca0007800000 */
        /* <DEDUP_REMOVED lines=15> */
.L_x_55:
[----:B------:R-:W-:Y:S05]  /*1b90*/  BSYNC.RECONVERGENT B0 ;  /* 0x0000000000007941 */ /* 0x000fea0003800200 */
.L_x_54:
[----:B------:R-:W-:Y:S06]  /*1ba0*/  BAR.SYNC.DEFER_BLOCKING 0x0 ;  /* 0x0000000000007b1d */ /* 0x000fec0000010000 */
[----:B------:R-:W-:Y:S04]  /*1bb0*/  BSSY.RECONVERGENT B0, `(.L_x_56) ;  /* 0x0000014000007945 */ /* 0x000fe80003800200 */
[----:B------:R-:W-:Y:S05]  /*1bc0*/  @P1 BRA `(.L_x_57) ;  /* 0x0000000000481947 */ /* 0x000fea0003800000 */
[----:B0-----:R-:W-:Y:S04]  /*1bd0*/  LDS.64 R4, [R20] ;  /* 0x0000000014047984 */ /* 0x001fe80000000a00 */
[----:B------:R-:W1:Y:S02]  /*1be0*/  LDS.64 R6, [R20+0x20] ;  /* 0x0000200014067984 */ /* 0x000e640000000a00 */
[----:B-12---:R-:W-:-:S05]  /*1bf0*/  FMNMX R8, R4, R6, !PT ;  /* 0x0000000604087209 */ /* 0x006fca0007800000 */
        /* <DEDUP_REMOVED lines=15> */
.L_x_57:
[----:B------:R-:W-:Y:S05]  /*1cf0*/  BSYNC.RECONVERGENT B0 ;  /* 0x0000000000007941 */ /* 0x000fea0003800200 */
.L_x_56:
[----:B------:R-:W-:Y:S06]  /*1d00*/  BAR.SYNC.DEFER_BLOCKING 0x0 ;  /* 0x0000000000007b1d */ /* 0x000fec0000010000 */
[----:B------:R-:W-:Y:S04]  /*1d10*/  BSSY.RECONVERGENT B0, `(.L_x_58) ;  /* 0x0000014000007945 */ /* 0x000fe80003800200 */
[----:B------:R-:W-:Y:S05]  /*1d20*/  @P2 BRA `(.L_x_59) ;  /* 0x0000000000482947 */ /* 0x000fea0003800000 */
[----:B0-----:R-:W-:Y:S04]  /*1d30*/  LDS.64 R4, [R20] ;  /* 0x0000000014047984 */ /* 0x001fe80000000a00 */
[----:B------:R-:W1:Y:S02]  /*1d40*/  LDS.64 R6, [R20+0x10] ;  /* 0x0000100014067984 */ /* 0x000e640000000a00 */
[----:B-123--:R-:W-:-:S05]  /*1d50*/  FMNMX R8, R4, R6, !PT ;  /* 0x0000000604087209 */ /* 0x00efca0007800000 */
        /* <DEDUP_REMOVED lines=15> */
.L_x_59:
[----:B------:R-:W-:Y:S05]  /*1e50*/  BSYNC.RECONVERGENT B0 ;  /* 0x0000000000007941 */ /* 0x000fea0003800200 */
.L_x_58:
[----:B------:R-:W-:Y:S06]  /*1e60*/  BAR.SYNC.DEFER_BLOCKING 0x0 ;  /* 0x0000000000007b1d */ /* 0x000fec0000010000 */
[----:B------:R-:W-:Y:S04]  /*1e70*/  BSSY.RECONVERGENT B0, `(.L_x_60) ;  /* 0x0000014000007945 */ /* 0x000fe80003800200 */
[----:B------:R-:W-:Y:S05]  /*1e80*/  @P3 BRA `(.L_x_61) ;  /* 0x0000000000483947 */ /* 0x000fea0003800000 */
[----:B0-----:R-:W-:Y:S04]  /*1e90*/  LDS.64 R4, [R20] ;  /* 0x0000000014047984 */ /* 0x001fe80000000a00 */
[----:B------:R-:W1:Y:S02]  /*1ea0*/  LDS.64 R6, [UR4+0x8] ;  /* 0x00000804ff067984 */ /* 0x000e640008000a00 */
[----:B-1234-:R-:W-:-:S05]  /*1eb0*/  FMNMX R8, R4, R6, !PT ;  /* 0x0000000604087209 */ /* 0x01efca0007800000 */
        /* <DEDUP_REMOVED lines=15> */
.L_x_61:
[----:B------:R-:W-:Y:S05]  /*1fb0*/  BSYNC.RECONVERGENT B0 ;  /* 0x0000000000007941 */ /* 0x000fea0003800200 */
.L_x_60:
[----:B------:R-:W-:Y:S06]  /*1fc0*/  BAR.SYNC.DEFER_BLOCKING 0x0 ;  /* 0x0000000000007b1d */ /* 0x000fec0000010000 */
[----:B------:R-:W-:Y:S05]  /*1fd0*/  @P3 EXIT ;  /* 0x000000000000394d */ /* 0x000fea0003800000 */
[----:B01234-:R-:W0:Y:S01]  /*1fe0*/  LDS.64 R8, [UR4] ;  /* 0x00000004ff087984 */ /* 0x01fe220008000a00 */
[----:B------:R-:W1:Y:S08]  /*1ff0*/  LDC.64 R4, c[0x0][0x388] ;  /* 0x0000e200ff047b82 */ /* 0x000e700000000a00 */
[----:B------:R-:W2:Y:S01]  /*2000*/  LDC.64 R6, c[0x0][0x390] ;  /* 0x0000e400ff067b82 */ /* 0x000ea20000000a00 */
[----:B-1----:R-:W-:-:S04]  /*2010*/  IMAD.WIDE.U32 R4, R2, 0x4, R4 ;  /* 0x0000000402047825 */ /* 0x002fc800078e0004 */
[----:B--2---:R-:W-:Y:S01]  /*2020*/  IMAD.WIDE.U32 R2, R2, 0x4, R6 ;  /* 0x0000000402027825 */ /* 0x004fe200078e0006 */
[----:B0-----:R-:W-:Y:S04]  /*2030*/  STG.E desc[UR6][R4.64], R8 ;  /* 0x0000000804007986 */ /* 0x001fe8000c101906 */
[----:B------:R-:W-:Y:S01]  /*2040*/  STG.E desc[UR6][R2.64], R9 ;  /* 0x0000000902007986 */ /* 0x000fe2000c101906 */
[----:B------:R-:W-:Y:S05]  /*2050*/  EXIT ;  /* 0x000000000000794d */ /* 0x000fea0003800000 */
.L_x_62:
        /* <DEDUP_REMOVED lines=10> */
.L_x_73:


//--------------------- .nv.shared.reserved.0     --------------------------
	.section	.nv.shared.reserved.0,"aw",@nobits
	.weak		__nv_reservedSMEM_offset_0_alias
	.size		__nv_reservedSMEM_offset_0_alias, 0, 64
	.other		__nv_reservedSMEM_offset_0_alias,@"STO_CUDA_RESERVED_SHARED STV_DEFAULT"
__nv_reservedSMEM_offset_0_alias:
	.zero		0
	.zero		64


//--------------------- .nv.global                --------------------------
	.section	.nv.global,"aw",@nobits
.nv.global:
	.type		_ZN34_INTERNAL_b0ffbc2a_4_k_cu_cff990ae4cuda3std6ranges3__45__cpo9iter_moveE,@object
	.size		_ZN34_INTERNAL_b0ffbc2a_4_k_cu_cff990ae4cuda3std6ranges3__45__cpo9iter_moveE,(_ZN34_INTERNAL_b0ffbc2a_4_k_cu_cff990ae4cuda3std3__436_GLOBAL__N__b0ffbc2a_4_k_cu_cff990ae6ignoreE - _ZN34_INTERNAL_b0ffbc2a_4_k_cu_cff990ae4cuda3std6ranges3__45__cpo9iter_moveE)
_ZN34_INTERNAL_b0ffbc2a_4_k_cu_cff990ae4cuda3std6ranges3__45__cpo9iter_moveE:
	.zero		1
	.type		_ZN34_INTERNAL_b0ffbc2a_4_k_cu_cff990ae4cuda3std3__436_GLOBAL__N__b0ffbc2a_4_k_cu_cff990ae6ignoreE,@object
	.size		_ZN34_INTERNAL_b0ffbc2a_4_k_cu_cff990ae4cuda3std3__436_GLOBAL__N__b0ffbc2a_4_k_cu_cff990ae6ignoreE,(_ZN34_INTERNAL_b0ffbc2a_4_k_cu_cff990ae4cuda3std3__45__cpo4cendE - _ZN34_INTERNAL_b0ffbc2a_4_k_cu_cff990ae4cuda3std3__436_GLOBAL__N__b0ffbc2a_4_k_cu_cff990ae6ignoreE)
_ZN34_INTERNAL_b0ffbc2a_4_k_cu_cff990ae4cuda3std3__436_GLOBAL__N__b0ffbc2a_4_k_cu_cff990ae6ignoreE:
	.zero		1
	.type		_ZN34_INTERNAL_b0ffbc2a_4_k_cu_cff990ae4cuda3std3__45__cpo4cendE,@object
	.size		_ZN34_INTERNAL_b0ffbc2a_4_k_cu_cff990ae4cuda3std3__45__cpo4cendE,(_ZN34_INTERNAL_b0ffbc2a_4_k_cu_cff990ae4cuda3std3__45__cpo3endE - _ZN34_INTERNAL_b0ffbc2a_4_k_cu_cff990ae4cuda3std3__45__cpo4cendE)
_ZN34_INTERNAL_b0ffbc2a_4_k_cu_cff990ae4cuda3std3__45__cpo4cendE:
	.zero		1
	.type		_ZN34_INTERNAL_b0ffbc2a_4_k_cu_cff990ae4cuda3std3__45__cpo3endE,@object
	.size		_ZN34_INTERNAL_b0ffbc2a_4_k_cu_cff990ae4cuda3std3__45__cpo3endE,(_ZN34_INTERNAL_b0ffbc2a_4_k_cu_cff990ae4cuda3std3__48in_placeE - _ZN34_INTERNAL_b0ffbc2a_4_k_cu_cff990ae4cuda3std3__45__cpo3endE)
_ZN34_INTERNAL_b0ffbc2a_4_k_cu_cff990ae4cuda3std3__45__cpo3endE:
	.zero		1
	.type		_ZN34_INTERNAL_b0ffbc2a_4_k_cu_cff990ae4cuda3std3__48in_placeE,@object
	.size		_ZN34_INTERNAL_b0ffbc2a_4_k_cu_cff990ae4cuda3std3__48in_placeE,(_ZN34_INTERNAL_b0ffbc2a_4_k_cu_cff990ae4cuda3std6ranges3__45__cpo7advanceE - _ZN34_INTERNAL_b0ffbc2a_4_k_cu_cff990ae4cuda3std3__48in_placeE)
_ZN34_INTERNAL_b0ffbc2a_4_k_cu_cff990ae4cuda3std3__48in_placeE:
	.zero		1
	.type		_ZN34_INTERNAL_b0ffbc2a_4_k_cu_cff990ae4cuda3std6ranges3__45__cpo7advanceE,@object
	.size		_ZN34_INTERNAL_b0ffbc2a_4_k_cu_cff990ae4cuda3std6ranges3__45__cpo7advanceE,(_ZN34_INTERNAL_b0ffbc2a_4_k_cu_cff990ae4cuda3std3__45__cpo5beginE - _ZN34_INTERNAL_b0ffbc2a_4_k_cu_cff990ae4cuda3std6ranges3__45__cpo7advanceE)
_ZN34_INTERNAL_b0ffbc2a_4_k_cu_cff990ae4cuda3std6ranges3__45__cpo7advanceE:
	.zero		1
	.type		_ZN34_INTERNAL_b0ffbc2a_4_k_cu_cff990ae4cuda3std3__45__cpo5beginE,@object
	.size		_ZN34_INTERNAL_b0ffbc2a_4_k_cu_cff990ae4cuda3std3__45__cpo5beginE,(_ZN34_INTERNAL_b0ffbc2a_4_k_cu_cff990ae4cuda3std3__419piecewise_constructE - _ZN34_INTERNAL_b0ffbc2a_4_k_cu_cff990ae4cuda3std3__45__cpo5beginE)
_ZN34_INTERNAL_b0ffbc2a_4_k_cu_cff990ae4cuda3std3__45__cpo5beginE:
	.zero		1
	.type		_ZN34_INTERNAL_b0ffbc2a_4_k_cu_cff990ae4cuda3std3__419piecewise_constructE,@object
	.size		_ZN34_INTERNAL_b0ffbc2a_4_k_cu_cff990ae4cuda3std3__419piecewise_constructE,(_ZN34_INTERNAL_b0ffbc2a_4_k_cu_cff990ae4cuda3std3__45__cpo6cbeginE - _ZN34_INTERNAL_b0ffbc2a_4_k_cu_cff990ae4cuda3std3__419piecewise_constructE)
_ZN34_INTERNAL_b0ffbc2a_4_k_cu_cff990ae4cuda3std3__419piecewise_constructE:
	.zero		1
	.type		_ZN34_INTERNAL_b0ffbc2a_4_k_cu_cff990ae4cuda3std3__45__cpo6cbeginE,@object
	.size		_ZN34_INTERNAL_b0ffbc2a_4_k_cu_cff990ae4cuda3std3__45__cpo6cbeginE,(_ZN34_INTERNAL_b0ffbc2a_4_k_cu_cff990ae4cuda3std6ranges3__45__cpo4swapE - _ZN34_INTERNAL_b0ffbc2a_4_k_cu_cff990ae4cuda3std3__45__cpo6cbeginE)
_ZN34_INTERNAL_b0ffbc2a_4_k_cu_cff990ae4cuda3std3__45__cpo6cbeginE:
	.zero		1
	.type		_ZN34_INTERNAL_b0ffbc2a_4_k_cu_cff990ae4cuda3std6ranges3__45__cpo4swapE,@object
	.size		_ZN34_INTERNAL_b0ffbc2a_4_k_cu_cff990ae4cuda3std6ranges3__45__cpo4swapE,(.L_7 - _ZN34_INTERNAL_b0ffbc2a_4_k_cu_cff990ae4cuda3std6ranges3__45__cpo4swapE)
_ZN34_INTERNAL_b0ffbc2a_4_k_cu_cff990ae4cuda3std6ranges3__45__cpo4swapE:
	.zero		1
.L_7:


//--------------------- .nv.shared._Z29ComputeRowMaxRowSumFp32KernelPKfPfS1_ --------------------------
	.section	.nv.shared._Z29ComputeRowMaxRowSumFp32KernelPKfPfS1_,"aw",@nobits
	.sectionflags	@""
	.align	4
.nv.shared._Z29ComputeRowMaxRowSumFp32KernelPKfPfS1_:
	.zero		1280


//--------------------- .nv.constant0._Z37SoftmaxCrossEntropyBackwardFp32KernelPKfS0_S0_PKiPf --------------------------
	.section	.nv.constant0._Z37SoftmaxCrossEntropyBackwardFp32KernelPKfS0_S0_PKiPf,"a",@progbits
	.sectionflags	@""
	.align	4
.nv.constant0._Z37SoftmaxCrossEntropyBackwardFp32KernelPKfS0_S0_PKiPf:
	.zero		936


//--------------------- .nv.constant0._Z29ComputeRowMaxRowSumFp32KernelPKfPfS1_ --------------------------
	.section	.nv.constant0._Z29ComputeRowMaxRowSumFp32KernelPKfPfS1_,"a",@progbits
	.sectionflags	@""
	.align	4
.nv.constant0._Z29ComputeRowMaxRowSumFp32KernelPKfPfS1_:
	.zero		920


//--------------------- SYMBOLS --------------------------

	.type		.nv.reservedSmem.offset0,@object
	.size		.nv.reservedSmem.offset0,0x4
	.type		.nv.reservedSmem.cap,@object
	.size		.nv.reservedSmem.cap,0x4
